//
// Generated by NVIDIA NVVM Compiler
//
// Compiler Build ID: CL-36424714
// Cuda compilation tools, release 13.0, V13.0.88
// Based on NVVM 20.0.0
//

.version 9.0
.target sm_100
.address_size 64

	// .globl	_Z7computeP4args
.extern .shared .align 16 .b8 shared[];

.visible .entry _Z7computeP4args(
	.param .u64 .ptr .align 1 _Z7computeP4args_param_0
)
{
	.reg .pred 	%p<63>;
	.reg .b16 	%rs<10>;
	.reg .b32 	%r<193>;
	.reg .b32 	%f<124>;
	.reg .b64 	%rd<88>;
	.reg .b64 	%fd<43>;

	ld.param.u64 	%rd10, [_Z7computeP4args_param_0];
	cvta.to.global.u64 	%rd1, %rd10;
	mov.u32 	%r1, %ctaid.x;
	mov.u32 	%r2, %tid.x;
	or.b32  	%r73, %r1, %r2;
	setp.eq.s32 	%p1, %r73, 0;
	@%p1 bra 	$L__BB0_2;
	ld.global.u32 	%r169, [%rd1+192];
	bra.uni 	$L__BB0_3;
$L__BB0_2:
	ld.global.u32 	%r74, [%rd1+192];
	add.s32 	%r169, %r74, 1;
	st.global.u32 	[%rd1+192], %r169;
$L__BB0_3:
	ld.global.u32 	%r6, [%rd1+144];
	ld.global.u32 	%r7, [%rd1+140];
	ld.global.u64 	%rd11, [%rd1+128];
	ld.global.u64 	%rd2, [%rd1+120];
	ld.global.u64 	%rd3, [%rd1+112];
	ld.global.u64 	%rd4, [%rd1+104];
	ld.global.u64 	%rd5, [%rd1+96];
	ld.global.u64 	%rd6, [%rd1+88];
	ld.global.u64 	%rd7, [%rd1+72];
	ld.global.u64 	%rd8, [%rd1+64];
	ld.global.v2.f32 	{%f2, %f1}, [%rd1+48];
	ld.global.v2.u32 	{%r8, %r9}, [%rd1+40];
	ld.global.v2.f32 	{%f3, %f4}, [%rd1+32];
	ld.global.f32 	%f5, [%rd1+28];
	ld.global.f32 	%f6, [%rd1+16];
	mov.u32 	%r10, %ntid.x;
	mad.lo.s32 	%r11, %r10, %r1, %r2;
	shl.b32 	%r75, %r2, 2;
	mov.u32 	%r76, shared;
	add.s32 	%r12, %r76, %r75;
	mov.b32 	%r77, 0;
	st.shared.u32 	[%r12], %r77;
	mul.wide.s32 	%rd12, %r11, 4;
	add.s64 	%rd9, %rd11, %rd12;
	ld.u32 	%r170, [%rd9];
	setp.eq.s32 	%p2, %r170, 0;
	@%p2 bra 	$L__BB0_9;
	mov.b32 	%r171, 0;
	mov.u32 	%r172, %r171;
$L__BB0_5:
	mad.lo.s32 	%r17, %r7, %r11, %r172;
	mul.wide.u32 	%rd13, %r17, 4;
	add.s64 	%rd14, %rd6, %rd13;
	ld.u32 	%r79, [%rd14];
	mad.lo.s32 	%r80, %r6, %r1, %r79;
	cvt.u64.u32 	%rd15, %r80;
	add.s64 	%rd16, %rd8, %rd15;
	ld.u8 	%rs1, [%rd16];
	setp.eq.s16 	%p3, %rs1, 0;
	@%p3 bra 	$L__BB0_8;
	mul.wide.u32 	%rd17, %r17, 4;
	add.s64 	%rd18, %rd5, %rd17;
	ld.f32 	%f25, [%rd18];
	setp.ltu.f32 	%p4, %f25, %f5;
	@%p4 bra 	$L__BB0_8;
	add.s32 	%r81, %r172, %r11;
	mul.wide.s32 	%rd19, %r81, 4;
	add.s64 	%rd20, %rd4, %rd19;
	ld.f32 	%f26, [%rd20];
	cvt.rn.f32.u32 	%f27, %r171;
	add.f32 	%f28, %f26, %f27;
	cvt.rzi.u32.f32 	%r171, %f28;
	st.shared.u32 	[%r12], %r171;
	ld.u32 	%r170, [%rd9];
$L__BB0_8:
	add.s32 	%r172, %r172, 1;
	setp.lt.u32 	%p5, %r172, %r170;
	@%p5 bra 	$L__BB0_5;
$L__BB0_9:
	bar.sync 	0;
	ld.shared.u32 	%r23, [%r12];
	setp.lt.u32 	%p6, %r10, 8;
	mov.b32 	%r182, 0;
	mov.u32 	%r187, %r182;
	@%p6 bra 	$L__BB0_12;
	mov.u32 	%r86, shared;
	add.s32 	%r175, %r86, 16;
	and.b32  	%r87, %r10, -8;
	neg.s32 	%r176, %r87;
	mov.b32 	%r187, 0;
$L__BB0_11:
	.pragma "nounroll";
	and.b32  	%r182, %r10, 2040;
	ld.shared.v4.u32 	{%r88, %r89, %r90, %r91}, [%r175+-16];
	setp.gt.u32 	%p7, %r88, %r23;
	selp.u32 	%r92, 1, 0, %p7;
	add.s32 	%r93, %r187, %r92;
	setp.gt.u32 	%p8, %r89, %r23;
	selp.u32 	%r94, 1, 0, %p8;
	add.s32 	%r95, %r93, %r94;
	setp.gt.u32 	%p9, %r90, %r23;
	selp.u32 	%r96, 1, 0, %p9;
	add.s32 	%r97, %r95, %r96;
	setp.gt.u32 	%p10, %r91, %r23;
	selp.u32 	%r98, 1, 0, %p10;
	add.s32 	%r99, %r97, %r98;
	ld.shared.v4.u32 	{%r100, %r101, %r102, %r103}, [%r175];
	setp.gt.u32 	%p11, %r100, %r23;
	selp.u32 	%r104, 1, 0, %p11;
	add.s32 	%r105, %r99, %r104;
	setp.gt.u32 	%p12, %r101, %r23;
	selp.u32 	%r106, 1, 0, %p12;
	add.s32 	%r107, %r105, %r106;
	setp.gt.u32 	%p13, %r102, %r23;
	selp.u32 	%r108, 1, 0, %p13;
	add.s32 	%r109, %r107, %r108;
	setp.gt.u32 	%p14, %r103, %r23;
	selp.u32 	%r110, 1, 0, %p14;
	add.s32 	%r187, %r109, %r110;
	add.s32 	%r176, %r176, 8;
	add.s32 	%r175, %r175, 32;
	setp.ne.s32 	%p15, %r176, 0;
	@%p15 bra 	$L__BB0_11;
$L__BB0_12:
	and.b32  	%r35, %r10, 7;
	setp.eq.s32 	%p16, %r35, 0;
	@%p16 bra 	$L__BB0_20;
	and.b32  	%r36, %r10, 3;
	setp.lt.u32 	%p17, %r35, 4;
	@%p17 bra 	$L__BB0_15;
	shl.b32 	%r112, %r182, 2;
	mov.u32 	%r113, shared;
	add.s32 	%r114, %r113, %r112;
	ld.shared.u32 	%r115, [%r114];
	setp.gt.u32 	%p18, %r115, %r23;
	selp.u32 	%r116, 1, 0, %p18;
	add.s32 	%r117, %r187, %r116;
	ld.shared.u32 	%r118, [%r114+4];
	setp.gt.u32 	%p19, %r118, %r23;
	selp.u32 	%r119, 1, 0, %p19;
	add.s32 	%r120, %r117, %r119;
	ld.shared.u32 	%r121, [%r114+8];
	setp.gt.u32 	%p20, %r121, %r23;
	selp.u32 	%r122, 1, 0, %p20;
	add.s32 	%r123, %r120, %r122;
	ld.shared.u32 	%r124, [%r114+12];
	setp.gt.u32 	%p21, %r124, %r23;
	selp.u32 	%r125, 1, 0, %p21;
	add.s32 	%r187, %r123, %r125;
	add.s32 	%r182, %r182, 4;
$L__BB0_15:
	setp.eq.s32 	%p22, %r36, 0;
	@%p22 bra 	$L__BB0_20;
	setp.eq.s32 	%p23, %r36, 1;
	@%p23 bra 	$L__BB0_18;
	shl.b32 	%r127, %r182, 2;
	mov.u32 	%r128, shared;
	add.s32 	%r129, %r128, %r127;
	ld.shared.u32 	%r130, [%r129];
	setp.gt.u32 	%p24, %r130, %r23;
	selp.u32 	%r131, 1, 0, %p24;
	add.s32 	%r132, %r187, %r131;
	ld.shared.u32 	%r133, [%r129+4];
	setp.gt.u32 	%p25, %r133, %r23;
	selp.u32 	%r134, 1, 0, %p25;
	add.s32 	%r187, %r132, %r134;
	add.s32 	%r182, %r182, 2;
$L__BB0_18:
	and.b32  	%r135, %r10, 1;
	setp.eq.b32 	%p26, %r135, 1;
	not.pred 	%p27, %p26;
	@%p27 bra 	$L__BB0_20;
	shl.b32 	%r136, %r182, 2;
	mov.u32 	%r137, shared;
	add.s32 	%r138, %r137, %r136;
	ld.shared.u32 	%r139, [%r138];
	setp.gt.u32 	%p28, %r139, %r23;
	selp.u32 	%r140, 1, 0, %p28;
	add.s32 	%r187, %r187, %r140;
$L__BB0_20:
	shl.b32 	%r141, %r10, 2;
	mov.u32 	%r142, shared;
	add.s32 	%r49, %r142, %r141;
	cvt.rn.f32.u32 	%f29, %r187;
	cvt.rn.f32.u32 	%f7, %r10;
	mul.f32 	%f30, %f6, %f7;
	setp.leu.f32 	%p29, %f30, %f29;
	setp.gt.f32 	%p30, %f30, %f29;
	selp.u16 	%rs2, 1, 0, %p30;
	bar.sync 	0;
	cvt.u64.u32 	%rd21, %r11;
	add.s64 	%rd22, %rd7, %rd21;
	st.u8 	[%rd22], %rs2;
	selp.f32 	%f8, 0f3F800000, 0f00000000, %p30;
	shl.b32 	%r143, %r2, 2;
	add.s32 	%r50, %r49, %r143;
	st.shared.f32 	[%r50], %f8;
	bar.sync 	0;
	setp.eq.s32 	%p31, %r7, 0;
	or.pred  	%p32, %p29, %p31;
	@%p32 bra 	$L__BB0_49;
	mul.lo.s32 	%r51, %r7, %r11;
	mul.lo.s32 	%r52, %r6, %r1;
	setp.lt.u32 	%p33, %r7, 4;
	mov.b32 	%r191, 0;
	@%p33 bra 	$L__BB0_36;
	and.b32  	%r145, %r7, -4;
	neg.s32 	%r189, %r145;
	add.s32 	%r188, %r51, 3;
$L__BB0_23:
	.pragma "nounroll";
	add.s32 	%r57, %r188, -2;
	add.s32 	%r58, %r188, -3;
	mul.wide.u32 	%rd23, %r58, 4;
	add.s64 	%rd24, %rd6, %rd23;
	ld.u32 	%r146, [%rd24];
	add.s32 	%r147, %r146, %r52;
	cvt.u64.u32 	%rd25, %r147;
	add.s64 	%rd26, %rd8, %rd25;
	ld.u8 	%rs3, [%rd26];
	setp.eq.s16 	%p34, %rs3, 0;
	@%p34 bra 	$L__BB0_25;
	mul.wide.u32 	%rd27, %r58, 4;
	add.s64 	%rd28, %rd5, %rd27;
	ld.f32 	%f31, [%rd28];
	add.f32 	%f32, %f3, %f31;
	cvt.f64.f32 	%fd1, %f32;
	min.f64 	%fd2, %fd1, 0d3FF0000000000000;
	max.f64 	%fd3, %fd2, 0d0000000000000000;
	cvt.rn.f32.f64 	%f33, %fd3;
	st.f32 	[%rd28], %f33;
	bra.uni 	$L__BB0_26;
$L__BB0_25:
	mul.wide.u32 	%rd29, %r58, 4;
	add.s64 	%rd30, %rd5, %rd29;
	ld.f32 	%f34, [%rd30];
	sub.f32 	%f35, %f34, %f4;
	cvt.f64.f32 	%fd4, %f35;
	min.f64 	%fd5, %fd4, 0d3FF0000000000000;
	max.f64 	%fd6, %fd5, 0d0000000000000000;
	cvt.rn.f32.f64 	%f36, %fd6;
	st.f32 	[%rd30], %f36;
$L__BB0_26:
	mul.wide.u32 	%rd31, %r57, 4;
	add.s64 	%rd32, %rd6, %rd31;
	ld.u32 	%r148, [%rd32];
	add.s32 	%r149, %r148, %r52;
	cvt.u64.u32 	%rd33, %r149;
	add.s64 	%rd34, %rd8, %rd33;
	ld.u8 	%rs4, [%rd34];
	setp.eq.s16 	%p35, %rs4, 0;
	@%p35 bra 	$L__BB0_28;
	mul.wide.u32 	%rd35, %r57, 4;
	add.s64 	%rd36, %rd5, %rd35;
	ld.f32 	%f37, [%rd36];
	add.f32 	%f38, %f3, %f37;
	cvt.f64.f32 	%fd7, %f38;
	min.f64 	%fd8, %fd7, 0d3FF0000000000000;
	max.f64 	%fd9, %fd8, 0d0000000000000000;
	cvt.rn.f32.f64 	%f39, %fd9;
	st.f32 	[%rd36], %f39;
	bra.uni 	$L__BB0_29;
$L__BB0_28:
	mul.wide.u32 	%rd37, %r57, 4;
	add.s64 	%rd38, %rd5, %rd37;
	ld.f32 	%f40, [%rd38];
	sub.f32 	%f41, %f40, %f4;
	cvt.f64.f32 	%fd10, %f41;
	min.f64 	%fd11, %fd10, 0d3FF0000000000000;
	max.f64 	%fd12, %fd11, 0d0000000000000000;
	cvt.rn.f32.f64 	%f42, %fd12;
	st.f32 	[%rd38], %f42;
$L__BB0_29:
	add.s32 	%r59, %r57, 1;
	mul.wide.u32 	%rd39, %r59, 4;
	add.s64 	%rd40, %rd6, %rd39;
	ld.u32 	%r150, [%rd40];
	add.s32 	%r151, %r150, %r52;
	cvt.u64.u32 	%rd41, %r151;
	add.s64 	%rd42, %rd8, %rd41;
	ld.u8 	%rs5, [%rd42];
	setp.eq.s16 	%p36, %rs5, 0;
	@%p36 bra 	$L__BB0_31;
	mul.wide.u32 	%rd43, %r59, 4;
	add.s64 	%rd44, %rd5, %rd43;
	ld.f32 	%f43, [%rd44];
	add.f32 	%f44, %f3, %f43;
	cvt.f64.f32 	%fd13, %f44;
	min.f64 	%fd14, %fd13, 0d3FF0000000000000;
	max.f64 	%fd15, %fd14, 0d0000000000000000;
	cvt.rn.f32.f64 	%f45, %fd15;
	st.f32 	[%rd44], %f45;
	bra.uni 	$L__BB0_32;
$L__BB0_31:
	mul.wide.u32 	%rd45, %r59, 4;
	add.s64 	%rd46, %rd5, %rd45;
	ld.f32 	%f46, [%rd46];
	sub.f32 	%f47, %f46, %f4;
	cvt.f64.f32 	%fd16, %f47;
	min.f64 	%fd17, %fd16, 0d3FF0000000000000;
	max.f64 	%fd18, %fd17, 0d0000000000000000;
	cvt.rn.f32.f64 	%f48, %fd18;
	st.f32 	[%rd46], %f48;
$L__BB0_32:
	mul.wide.u32 	%rd47, %r188, 4;
	add.s64 	%rd48, %rd6, %rd47;
	ld.u32 	%r152, [%rd48];
	add.s32 	%r153, %r152, %r52;
	cvt.u64.u32 	%rd49, %r153;
	add.s64 	%rd50, %rd8, %rd49;
	ld.u8 	%rs6, [%rd50];
	setp.eq.s16 	%p37, %rs6, 0;
	@%p37 bra 	$L__BB0_34;
	mul.wide.u32 	%rd51, %r188, 4;
	add.s64 	%rd52, %rd5, %rd51;
	ld.f32 	%f49, [%rd52];
	add.f32 	%f50, %f3, %f49;
	cvt.f64.f32 	%fd19, %f50;
	min.f64 	%fd20, %fd19, 0d3FF0000000000000;
	max.f64 	%fd21, %fd20, 0d0000000000000000;
	cvt.rn.f32.f64 	%f51, %fd21;
	st.f32 	[%rd52], %f51;
	bra.uni 	$L__BB0_35;
$L__BB0_34:
	mul.wide.u32 	%rd53, %r188, 4;
	add.s64 	%rd54, %rd5, %rd53;
	ld.f32 	%f52, [%rd54];
	sub.f32 	%f53, %f52, %f4;
	cvt.f64.f32 	%fd22, %f53;
	min.f64 	%fd23, %fd22, 0d3FF0000000000000;
	max.f64 	%fd24, %fd23, 0d0000000000000000;
	cvt.rn.f32.f64 	%f54, %fd24;
	st.f32 	[%rd54], %f54;
$L__BB0_35:
	and.b32  	%r191, %r7, -4;
	add.s32 	%r189, %r189, 4;
	add.s32 	%r188, %r188, 4;
	setp.ne.s32 	%p38, %r189, 0;
	@%p38 bra 	$L__BB0_23;
$L__BB0_36:
	and.b32  	%r64, %r7, 3;
	setp.eq.s32 	%p39, %r64, 0;
	@%p39 bra 	$L__BB0_49;
	setp.eq.s32 	%p40, %r64, 1;
	@%p40 bra 	$L__BB0_45;
	mad.lo.s32 	%r65, %r7, %r11, %r191;
	mul.wide.u32 	%rd55, %r65, 4;
	add.s64 	%rd56, %rd6, %rd55;
	ld.u32 	%r154, [%rd56];
	add.s32 	%r155, %r154, %r52;
	cvt.u64.u32 	%rd57, %r155;
	add.s64 	%rd58, %rd8, %rd57;
	ld.u8 	%rs7, [%rd58];
	setp.eq.s16 	%p41, %rs7, 0;
	@%p41 bra 	$L__BB0_40;
	mul.wide.u32 	%rd59, %r65, 4;
	add.s64 	%rd60, %rd5, %rd59;
	ld.f32 	%f55, [%rd60];
	add.f32 	%f56, %f3, %f55;
	cvt.f64.f32 	%fd25, %f56;
	min.f64 	%fd26, %fd25, 0d3FF0000000000000;
	max.f64 	%fd27, %fd26, 0d0000000000000000;
	cvt.rn.f32.f64 	%f57, %fd27;
	st.f32 	[%rd60], %f57;
	bra.uni 	$L__BB0_41;
$L__BB0_40:
	mul.wide.u32 	%rd61, %r65, 4;
	add.s64 	%rd62, %rd5, %rd61;
	ld.f32 	%f58, [%rd62];
	sub.f32 	%f59, %f58, %f4;
	cvt.f64.f32 	%fd28, %f59;
	min.f64 	%fd29, %fd28, 0d3FF0000000000000;
	max.f64 	%fd30, %fd29, 0d0000000000000000;
	cvt.rn.f32.f64 	%f60, %fd30;
	st.f32 	[%rd62], %f60;
$L__BB0_41:
	add.s32 	%r66, %r65, 1;
	mul.wide.u32 	%rd63, %r66, 4;
	add.s64 	%rd64, %rd6, %rd63;
	ld.u32 	%r156, [%rd64];
	add.s32 	%r157, %r156, %r52;
	cvt.u64.u32 	%rd65, %r157;
	add.s64 	%rd66, %rd8, %rd65;
	ld.u8 	%rs8, [%rd66];
	setp.eq.s16 	%p42, %rs8, 0;
	@%p42 bra 	$L__BB0_43;
	mul.wide.u32 	%rd67, %r66, 4;
	add.s64 	%rd68, %rd5, %rd67;
	ld.f32 	%f61, [%rd68];
	add.f32 	%f62, %f3, %f61;
	cvt.f64.f32 	%fd31, %f62;
	min.f64 	%fd32, %fd31, 0d3FF0000000000000;
	max.f64 	%fd33, %fd32, 0d0000000000000000;
	cvt.rn.f32.f64 	%f63, %fd33;
	st.f32 	[%rd68], %f63;
	bra.uni 	$L__BB0_44;
$L__BB0_43:
	mul.wide.u32 	%rd69, %r66, 4;
	add.s64 	%rd70, %rd5, %rd69;
	ld.f32 	%f64, [%rd70];
	sub.f32 	%f65, %f64, %f4;
	cvt.f64.f32 	%fd34, %f65;
	min.f64 	%fd35, %fd34, 0d3FF0000000000000;
	max.f64 	%fd36, %fd35, 0d0000000000000000;
	cvt.rn.f32.f64 	%f66, %fd36;
	st.f32 	[%rd70], %f66;
$L__BB0_44:
	add.s32 	%r191, %r191, 2;
$L__BB0_45:
	and.b32  	%r158, %r7, 1;
	setp.eq.b32 	%p43, %r158, 1;
	not.pred 	%p44, %p43;
	@%p44 bra 	$L__BB0_49;
	mad.lo.s32 	%r69, %r7, %r11, %r191;
	mul.wide.u32 	%rd71, %r69, 4;
	add.s64 	%rd72, %rd6, %rd71;
	ld.u32 	%r159, [%rd72];
	add.s32 	%r160, %r159, %r52;
	cvt.u64.u32 	%rd73, %r160;
	add.s64 	%rd74, %rd8, %rd73;
	ld.u8 	%rs9, [%rd74];
	setp.eq.s16 	%p45, %rs9, 0;
	@%p45 bra 	$L__BB0_48;
	add.s64 	%rd76, %rd5, %rd71;
	ld.f32 	%f67, [%rd76];
	add.f32 	%f68, %f3, %f67;
	cvt.f64.f32 	%fd37, %f68;
	min.f64 	%fd38, %fd37, 0d3FF0000000000000;
	max.f64 	%fd39, %fd38, 0d0000000000000000;
	cvt.rn.f32.f64 	%f69, %fd39;
	st.f32 	[%rd76], %f69;
	bra.uni 	$L__BB0_49;
$L__BB0_48:
	add.s64 	%rd78, %rd5, %rd71;
	ld.f32 	%f70, [%rd78];
	sub.f32 	%f71, %f70, %f4;
	cvt.f64.f32 	%fd40, %f71;
	min.f64 	%fd41, %fd40, 0d3FF0000000000000;
	max.f64 	%fd42, %fd41, 0d0000000000000000;
	cvt.rn.f32.f64 	%f72, %fd42;
	st.f32 	[%rd78], %f72;
$L__BB0_49:
	min.u32 	%r161, %r9, %r169;
	cvt.rn.f32.u32 	%f73, %r161;
	mul.wide.u32 	%rd79, %r11, 4;
	add.s64 	%rd80, %rd3, %rd79;
	ld.f32 	%f74, [%rd80];
	add.f32 	%f75, %f73, 0fBF800000;
	ld.shared.u32 	%r162, [%r12];
	setp.ne.s32 	%p46, %r162, 0;
	selp.f32 	%f76, 0f3F800000, 0f00000000, %p46;
	fma.rn.f32 	%f77, %f75, %f74, %f76;
	div.rn.f32 	%f78, %f77, %f73;
	st.f32 	[%rd80], %f78;
	fma.rn.f32 	%f79, %f75, %f78, %f8;
	div.rn.f32 	%f80, %f79, %f73;
	add.s64 	%rd81, %rd2, %rd79;
	st.f32 	[%rd81], %f80;
	setp.lt.u32 	%p47, %r10, 512;
	@%p47 bra 	$L__BB0_53;
	setp.gt.u32 	%p50, %r2, 255;
	@%p50 bra 	$L__BB0_52;
	ld.shared.f32 	%f81, [%r50+1024];
	ld.shared.f32 	%f82, [%r50];
	add.f32 	%f83, %f81, %f82;
	st.shared.f32 	[%r50], %f83;
$L__BB0_52:
	bar.sync 	0;
	bra.uni 	$L__BB0_54;
$L__BB0_53:
	setp.lt.u32 	%p48, %r10, 256;
	@%p48 bra 	$L__BB0_57;
$L__BB0_54:
	setp.gt.u32 	%p51, %r2, 127;
	@%p51 bra 	$L__BB0_56;
	ld.shared.f32 	%f84, [%r50+512];
	ld.shared.f32 	%f85, [%r50];
	add.f32 	%f86, %f84, %f85;
	st.shared.f32 	[%r50], %f86;
$L__BB0_56:
	bar.sync 	0;
	bra.uni 	$L__BB0_58;
$L__BB0_57:
	setp.lt.u32 	%p49, %r10, 128;
	@%p49 bra 	$L__BB0_61;
$L__BB0_58:
	setp.gt.u32 	%p52, %r2, 63;
	@%p52 bra 	$L__BB0_60;
	ld.shared.f32 	%f87, [%r50+256];
	ld.shared.f32 	%f88, [%r50];
	add.f32 	%f89, %f87, %f88;
	st.shared.f32 	[%r50], %f89;
$L__BB0_60:
	bar.sync 	0;
$L__BB0_61:
	setp.gt.u32 	%p53, %r2, 31;
	@%p53 bra 	$L__BB0_79;
	setp.lt.u32 	%p54, %r10, 64;
	@%p54 bra 	$L__BB0_64;
	ld.shared.f32 	%f90, [%r50+128];
	ld.shared.f32 	%f91, [%r50];
	add.f32 	%f119, %f90, %f91;
	bra.uni 	$L__BB0_66;
$L__BB0_64:
	setp.lt.u32 	%p55, %r10, 32;
	@%p55 bra 	$L__BB0_67;
	ld.shared.f32 	%f119, [%r50];
$L__BB0_66:
	ld.shared.f32 	%f92, [%r50+64];
	add.f32 	%f120, %f92, %f119;
	bra.uni 	$L__BB0_69;
$L__BB0_67:
	setp.lt.u32 	%p56, %r10, 16;
	@%p56 bra 	$L__BB0_70;
	ld.shared.f32 	%f120, [%r50];
$L__BB0_69:
	ld.shared.f32 	%f93, [%r50+32];
	add.f32 	%f121, %f93, %f120;
	st.shared.f32 	[%r50], %f121;
	bra.uni 	$L__BB0_72;
$L__BB0_70:
	setp.lt.u32 	%p57, %r10, 8;
	@%p57 bra 	$L__BB0_73;
	ld.shared.f32 	%f121, [%r50];
$L__BB0_72:
	ld.shared.f32 	%f94, [%r50+16];
	add.f32 	%f122, %f94, %f121;
	bra.uni 	$L__BB0_75;
$L__BB0_73:
	setp.lt.u32 	%p58, %r10, 4;
	@%p58 bra 	$L__BB0_76;
	ld.shared.f32 	%f122, [%r50];
$L__BB0_75:
	ld.shared.f32 	%f95, [%r50+8];
	add.f32 	%f123, %f95, %f122;
	bra.uni 	$L__BB0_78;
$L__BB0_76:
	setp.lt.u32 	%p59, %r10, 2;
	@%p59 bra 	$L__BB0_79;
	ld.shared.f32 	%f123, [%r50];
$L__BB0_78:
	ld.shared.f32 	%f96, [%r50+4];
	add.f32 	%f97, %f96, %f123;
	st.shared.f32 	[%r50], %f97;
$L__BB0_79:
	bar.sync 	0;
	ld.shared.f32 	%f98, [%r49];
	div.rn.f32 	%f99, %f98, %f7;
	st.shared.f32 	[%r50], %f99;
	bar.sync 	0;
	mul.wide.s32 	%rd82, %r11, 4;
	add.s64 	%rd83, %rd2, %rd82;
	ld.f32 	%f100, [%rd83];
	mov.f32 	%f101, 0f00000000;
	sub.f32 	%f102, %f101, %f100;
	mul.f32 	%f103, %f2, %f102;
	fma.rn.f32 	%f104, %f103, 0f3BBB989D, 0f3F000000;
	cvt.sat.f32.f32 	%f105, %f104;
	mov.f32 	%f106, 0f4B400001;
	mov.f32 	%f107, 0f437C0000;
	fma.rm.f32 	%f108, %f105, %f107, %f106;
	add.f32 	%f109, %f108, 0fCB40007F;
	neg.f32 	%f110, %f109;
	fma.rn.f32 	%f111, %f103, 0f3FB8AA3B, %f110;
	fma.rn.f32 	%f112, %f103, 0f32A57060, %f111;
	mov.b32 	%r163, %f108;
	shl.b32 	%r164, %r163, 23;
	mov.b32 	%f113, %r164;
	ex2.approx.ftz.f32 	%f114, %f112;
	mul.f32 	%f115, %f114, %f113;
	add.s64 	%rd84, %rd4, %rd82;
	st.f32 	[%rd84], %f115;
	add.s64 	%rd85, %rd3, %rd82;
	ld.f32 	%f116, [%rd85];
	setp.geu.f32 	%p60, %f116, %f1;
	@%p60 bra 	$L__BB0_83;
	ld.u32 	%r165, [%rd9];
	setp.eq.s32 	%p61, %r165, 0;
	@%p61 bra 	$L__BB0_83;
	mul.lo.s32 	%r70, %r7, %r2;
	mov.b32 	%f24, %r8;
	mov.b32 	%r192, 0;
$L__BB0_82:
	add.s32 	%r167, %r192, %r70;
	mul.wide.u32 	%rd86, %r167, 4;
	add.s64 	%rd87, %rd5, %rd86;
	ld.f32 	%f117, [%rd87];
	add.f32 	%f118, %f24, %f117;
	st.f32 	[%rd87], %f118;
	add.s32 	%r192, %r192, 1;
	ld.u32 	%r168, [%rd9];
	setp.lt.u32 	%p62, %r192, %r168;
	@%p62 bra 	$L__BB0_82;
$L__BB0_83:
	ret;

}
	// .globl	_Z24calculateOverlap_wrapperPbPjPfS1_S0_fjjS0_j
.visible .entry _Z24calculateOverlap_wrapperPbPjPfS1_S0_fjjS0_j(
	.param .u64 .ptr .align 1 _Z24calculateOverlap_wrapperPbPjPfS1_S0_fjjS0_j_param_0,
	.param .u64 .ptr .align 1 _Z24calculateOverlap_wrapperPbPjPfS1_S0_fjjS0_j_param_1,
	.param .u64 .ptr .align 1 _Z24calculateOverlap_wrapperPbPjPfS1_S0_fjjS0_j_param_2,
	.param .u64 .ptr .align 1 _Z24calculateOverlap_wrapperPbPjPfS1_S0_fjjS0_j_param_3,
	.param .u64 .ptr .align 1 _Z24calculateOverlap_wrapperPbPjPfS1_S0_fjjS0_j_param_4,
	.param .f32 _Z24calculateOverlap_wrapperPbPjPfS1_S0_fjjS0_j_param_5,
	.param .u32 _Z24calculateOverlap_wrapperPbPjPfS1_S0_fjjS0_j_param_6,
	.param .u32 _Z24calculateOverlap_wrapperPbPjPfS1_S0_fjjS0_j_param_7,
	.param .u64 .ptr .align 1 _Z24calculateOverlap_wrapperPbPjPfS1_S0_fjjS0_j_param_8,
	.param .u32 _Z24calculateOverlap_wrapperPbPjPfS1_S0_fjjS0_j_param_9
)
{
	.reg .pred 	%p<17>;
	.reg .b16 	%rs<6>;
	.reg .b32 	%r<86>;
	.reg .b32 	%f<22>;
	.reg .b64 	%rd<58>;

	ld.param.u64 	%rd8, [_Z24calculateOverlap_wrapperPbPjPfS1_S0_fjjS0_j_param_0];
	ld.param.u64 	%rd9, [_Z24calculateOverlap_wrapperPbPjPfS1_S0_fjjS0_j_param_1];
	ld.param.u64 	%rd10, [_Z24calculateOverlap_wrapperPbPjPfS1_S0_fjjS0_j_param_2];
	ld.param.u64 	%rd11, [_Z24calculateOverlap_wrapperPbPjPfS1_S0_fjjS0_j_param_3];
	ld.param.u64 	%rd12, [_Z24calculateOverlap_wrapperPbPjPfS1_S0_fjjS0_j_param_4];
	ld.param.f32 	%f1, [_Z24calculateOverlap_wrapperPbPjPfS1_S0_fjjS0_j_param_5];
	ld.param.u32 	%r48, [_Z24calculateOverlap_wrapperPbPjPfS1_S0_fjjS0_j_param_6];
	ld.param.u32 	%r49, [_Z24calculateOverlap_wrapperPbPjPfS1_S0_fjjS0_j_param_7];
	cvta.to.global.u64 	%rd1, %rd11;
	cvta.to.global.u64 	%rd2, %rd10;
	cvta.to.global.u64 	%rd3, %rd8;
	cvta.to.global.u64 	%rd4, %rd9;
	cvta.to.global.u64 	%rd13, %rd12;
	mov.u32 	%r1, %tid.x;
	mov.u32 	%r52, %ntid.x;
	mov.u32 	%r2, %ctaid.x;
	mul.lo.s32 	%r3, %r52, %r2;
	add.s32 	%r4, %r3, %r1;
	shl.b32 	%r53, %r1, 2;
	mov.u32 	%r54, shared;
	add.s32 	%r5, %r54, %r53;
	mov.b32 	%r75, 0;
	st.shared.u32 	[%r5], %r75;
	cvt.s64.s32 	%rd5, %r4;
	mul.wide.s32 	%rd14, %r4, 4;
	add.s64 	%rd15, %rd13, %rd14;
	ld.global.u32 	%r6, [%rd15];
	setp.eq.s32 	%p1, %r6, 0;
	@%p1 bra 	$L__BB1_22;
	mul.lo.s32 	%r7, %r49, %r4;
	mul.lo.s32 	%r8, %r48, %r2;
	and.b32  	%r9, %r6, 3;
	setp.lt.u32 	%p2, %r6, 4;
	mov.b32 	%r75, 0;
	mov.u32 	%r79, %r75;
	@%p2 bra 	$L__BB1_16;
	and.b32  	%r79, %r6, -4;
	neg.s32 	%r71, %r79;
	add.s32 	%r69, %r7, 3;
	mov.b32 	%r75, 0;
	mov.u32 	%r70, %r4;
	mov.u32 	%r73, %r75;
$L__BB1_3:
	add.s32 	%r18, %r69, -2;
	add.s32 	%r19, %r69, -3;
	mul.wide.u32 	%rd16, %r19, 4;
	add.s64 	%rd17, %rd4, %rd16;
	ld.global.u32 	%r57, [%rd17];
	add.s32 	%r58, %r57, %r8;
	cvt.u64.u32 	%rd18, %r58;
	add.s64 	%rd19, %rd3, %rd18;
	ld.global.u8 	%rs1, [%rd19];
	setp.eq.s16 	%p3, %rs1, 0;
	@%p3 bra 	$L__BB1_6;
	add.s64 	%rd21, %rd2, %rd16;
	ld.global.f32 	%f2, [%rd21];
	setp.ltu.f32 	%p4, %f2, %f1;
	@%p4 bra 	$L__BB1_6;
	mul.wide.s32 	%rd22, %r70, 4;
	add.s64 	%rd23, %rd1, %rd22;
	ld.global.f32 	%f3, [%rd23];
	cvt.rn.f32.u32 	%f4, %r75;
	add.f32 	%f5, %f3, %f4;
	cvt.rzi.u32.f32 	%r75, %f5;
	st.shared.u32 	[%r5], %r75;
$L__BB1_6:
	cvt.s64.s32 	%rd24, %r73;
	add.s64 	%rd25, %rd5, %rd24;
	shl.b64 	%rd26, %rd25, 2;
	add.s64 	%rd27, %rd1, %rd26;
	add.s64 	%rd6, %rd27, 8;
	mul.wide.u32 	%rd28, %r18, 4;
	add.s64 	%rd29, %rd4, %rd28;
	ld.global.u32 	%r59, [%rd29];
	add.s32 	%r60, %r59, %r8;
	cvt.u64.u32 	%rd30, %r60;
	add.s64 	%rd31, %rd3, %rd30;
	ld.global.u8 	%rs2, [%rd31];
	setp.eq.s16 	%p5, %rs2, 0;
	@%p5 bra 	$L__BB1_9;
	mul.wide.u32 	%rd32, %r18, 4;
	add.s64 	%rd33, %rd2, %rd32;
	ld.global.f32 	%f6, [%rd33];
	setp.ltu.f32 	%p6, %f6, %f1;
	@%p6 bra 	$L__BB1_9;
	ld.global.f32 	%f7, [%rd6+-4];
	cvt.rn.f32.u32 	%f8, %r75;
	add.f32 	%f9, %f7, %f8;
	cvt.rzi.u32.f32 	%r75, %f9;
	st.shared.u32 	[%r5], %r75;
$L__BB1_9:
	add.s32 	%r24, %r18, 1;
	mul.wide.u32 	%rd34, %r24, 4;
	add.s64 	%rd35, %rd4, %rd34;
	ld.global.u32 	%r61, [%rd35];
	add.s32 	%r62, %r61, %r8;
	cvt.u64.u32 	%rd36, %r62;
	add.s64 	%rd37, %rd3, %rd36;
	ld.global.u8 	%rs3, [%rd37];
	setp.eq.s16 	%p7, %rs3, 0;
	@%p7 bra 	$L__BB1_12;
	add.s64 	%rd39, %rd2, %rd34;
	ld.global.f32 	%f10, [%rd39];
	setp.ltu.f32 	%p8, %f10, %f1;
	@%p8 bra 	$L__BB1_12;
	ld.global.f32 	%f11, [%rd6];
	cvt.rn.f32.u32 	%f12, %r75;
	add.f32 	%f13, %f11, %f12;
	cvt.rzi.u32.f32 	%r75, %f13;
	st.shared.u32 	[%r5], %r75;
$L__BB1_12:
	mul.wide.u32 	%rd40, %r69, 4;
	add.s64 	%rd41, %rd4, %rd40;
	ld.global.u32 	%r63, [%rd41];
	add.s32 	%r64, %r63, %r8;
	cvt.u64.u32 	%rd42, %r64;
	add.s64 	%rd43, %rd3, %rd42;
	ld.global.u8 	%rs4, [%rd43];
	setp.eq.s16 	%p9, %rs4, 0;
	@%p9 bra 	$L__BB1_15;
	add.s64 	%rd45, %rd2, %rd40;
	ld.global.f32 	%f14, [%rd45];
	setp.ltu.f32 	%p10, %f14, %f1;
	@%p10 bra 	$L__BB1_15;
	ld.global.f32 	%f15, [%rd6+4];
	cvt.rn.f32.u32 	%f16, %r75;
	add.f32 	%f17, %f15, %f16;
	cvt.rzi.u32.f32 	%r75, %f17;
	st.shared.u32 	[%r5], %r75;
$L__BB1_15:
	add.s32 	%r73, %r73, 4;
	add.s32 	%r71, %r71, 4;
	add.s32 	%r70, %r70, 4;
	add.s32 	%r69, %r69, 4;
	setp.ne.s32 	%p11, %r71, 0;
	@%p11 bra 	$L__BB1_3;
$L__BB1_16:
	setp.eq.s32 	%p12, %r9, 0;
	@%p12 bra 	$L__BB1_22;
	add.s32 	%r65, %r1, %r79;
	add.s32 	%r82, %r65, %r3;
	add.s32 	%r81, %r79, %r7;
	neg.s32 	%r80, %r9;
$L__BB1_18:
	.pragma "nounroll";
	mul.wide.u32 	%rd46, %r81, 4;
	add.s64 	%rd47, %rd4, %rd46;
	ld.global.u32 	%r66, [%rd47];
	add.s32 	%r67, %r66, %r8;
	cvt.u64.u32 	%rd48, %r67;
	add.s64 	%rd49, %rd3, %rd48;
	ld.global.u8 	%rs5, [%rd49];
	setp.eq.s16 	%p13, %rs5, 0;
	@%p13 bra 	$L__BB1_21;
	add.s64 	%rd51, %rd2, %rd46;
	ld.global.f32 	%f18, [%rd51];
	setp.ltu.f32 	%p14, %f18, %f1;
	@%p14 bra 	$L__BB1_21;
	mul.wide.s32 	%rd52, %r82, 4;
	add.s64 	%rd53, %rd1, %rd52;
	ld.global.f32 	%f19, [%rd53];
	cvt.rn.f32.u32 	%f20, %r75;
	add.f32 	%f21, %f19, %f20;
	cvt.rzi.u32.f32 	%r75, %f21;
	st.shared.u32 	[%r5], %r75;
$L__BB1_21:
	add.s32 	%r82, %r82, 1;
	add.s32 	%r81, %r81, 1;
	add.s32 	%r80, %r80, 1;
	setp.ne.s32 	%p15, %r80, 0;
	@%p15 bra 	$L__BB1_18;
$L__BB1_22:
	ld.param.u32 	%r68, [_Z24calculateOverlap_wrapperPbPjPfS1_S0_fjjS0_j_param_9];
	setp.ge.u32 	%p16, %r4, %r68;
	@%p16 bra 	$L__BB1_24;
	ld.param.u64 	%rd57, [_Z24calculateOverlap_wrapperPbPjPfS1_S0_fjjS0_j_param_8];
	cvta.to.global.u64 	%rd54, %rd57;
	mul.wide.u32 	%rd55, %r4, 4;
	add.s64 	%rd56, %rd54, %rd55;
	st.global.u32 	[%rd56], %r75;
$L__BB1_24:
	ret;

}
	// .globl	_Z22inhibitColumns_wrapperPjPbfj
.visible .entry _Z22inhibitColumns_wrapperPjPbfj(
	.param .u64 .ptr .align 1 _Z22inhibitColumns_wrapperPjPbfj_param_0,
	.param .u64 .ptr .align 1 _Z22inhibitColumns_wrapperPjPbfj_param_1,
	.param .f32 _Z22inhibitColumns_wrapperPjPbfj_param_2,
	.param .u32 _Z22inhibitColumns_wrapperPjPbfj_param_3
)
{
	.reg .pred 	%p<25>;
	.reg .b16 	%rs<2>;
	.reg .b32 	%r<113>;
	.reg .b32 	%f<6>;
	.reg .b64 	%rd<9>;

	ld.param.u64 	%rd2, [_Z22inhibitColumns_wrapperPjPbfj_param_0];
	ld.param.u64 	%rd1, [_Z22inhibitColumns_wrapperPjPbfj_param_1];
	ld.param.f32 	%f1, [_Z22inhibitColumns_wrapperPjPbfj_param_2];
	ld.param.u32 	%r29, [_Z22inhibitColumns_wrapperPjPbfj_param_3];
	cvta.to.global.u64 	%rd3, %rd2;
	mov.u32 	%r1, %tid.x;
	mul.wide.u32 	%rd4, %r1, 4;
	add.s64 	%rd5, %rd3, %rd4;
	ld.global.u32 	%r32, [%rd5];
	shl.b32 	%r33, %r1, 2;
	mov.u32 	%r34, shared;
	add.s32 	%r35, %r34, %r33;
	st.shared.u32 	[%r35], %r32;
	bar.sync 	0;
	mov.u32 	%r2, %ntid.x;
	ld.shared.u32 	%r3, [%r35];
	and.b32  	%r4, %r2, 7;
	setp.lt.u32 	%p1, %r2, 8;
	mov.b32 	%r107, 0;
	mov.u32 	%r112, %r107;
	@%p1 bra 	$L__BB2_3;
	and.b32  	%r107, %r2, 2040;
	add.s32 	%r100, %r34, 16;
	and.b32  	%r39, %r2, -8;
	neg.s32 	%r101, %r39;
	mov.b32 	%r112, 0;
$L__BB2_2:
	.pragma "nounroll";
	ld.shared.v4.u32 	{%r40, %r41, %r42, %r43}, [%r100+-16];
	setp.gt.u32 	%p2, %r40, %r3;
	selp.u32 	%r44, 1, 0, %p2;
	add.s32 	%r45, %r112, %r44;
	setp.gt.u32 	%p3, %r41, %r3;
	selp.u32 	%r46, 1, 0, %p3;
	add.s32 	%r47, %r45, %r46;
	setp.gt.u32 	%p4, %r42, %r3;
	selp.u32 	%r48, 1, 0, %p4;
	add.s32 	%r49, %r47, %r48;
	setp.gt.u32 	%p5, %r43, %r3;
	selp.u32 	%r50, 1, 0, %p5;
	add.s32 	%r51, %r49, %r50;
	ld.shared.v4.u32 	{%r52, %r53, %r54, %r55}, [%r100];
	setp.gt.u32 	%p6, %r52, %r3;
	selp.u32 	%r56, 1, 0, %p6;
	add.s32 	%r57, %r51, %r56;
	setp.gt.u32 	%p7, %r53, %r3;
	selp.u32 	%r58, 1, 0, %p7;
	add.s32 	%r59, %r57, %r58;
	setp.gt.u32 	%p8, %r54, %r3;
	selp.u32 	%r60, 1, 0, %p8;
	add.s32 	%r61, %r59, %r60;
	setp.gt.u32 	%p9, %r55, %r3;
	selp.u32 	%r62, 1, 0, %p9;
	add.s32 	%r112, %r61, %r62;
	add.s32 	%r101, %r101, 8;
	add.s32 	%r100, %r100, 32;
	setp.ne.s32 	%p10, %r101, 0;
	@%p10 bra 	$L__BB2_2;
$L__BB2_3:
	setp.eq.s32 	%p11, %r4, 0;
	@%p11 bra 	$L__BB2_11;
	and.b32  	%r16, %r2, 3;
	setp.lt.u32 	%p12, %r4, 4;
	@%p12 bra 	$L__BB2_6;
	shl.b32 	%r64, %r107, 2;
	add.s32 	%r66, %r34, %r64;
	ld.shared.u32 	%r67, [%r66];
	setp.gt.u32 	%p13, %r67, %r3;
	selp.u32 	%r68, 1, 0, %p13;
	add.s32 	%r69, %r112, %r68;
	ld.shared.u32 	%r70, [%r66+4];
	setp.gt.u32 	%p14, %r70, %r3;
	selp.u32 	%r71, 1, 0, %p14;
	add.s32 	%r72, %r69, %r71;
	ld.shared.u32 	%r73, [%r66+8];
	setp.gt.u32 	%p15, %r73, %r3;
	selp.u32 	%r74, 1, 0, %p15;
	add.s32 	%r75, %r72, %r74;
	ld.shared.u32 	%r76, [%r66+12];
	setp.gt.u32 	%p16, %r76, %r3;
	selp.u32 	%r77, 1, 0, %p16;
	add.s32 	%r112, %r75, %r77;
	add.s32 	%r107, %r107, 4;
$L__BB2_6:
	setp.eq.s32 	%p17, %r16, 0;
	@%p17 bra 	$L__BB2_11;
	setp.eq.s32 	%p18, %r16, 1;
	@%p18 bra 	$L__BB2_9;
	shl.b32 	%r79, %r107, 2;
	add.s32 	%r81, %r34, %r79;
	ld.shared.u32 	%r82, [%r81];
	setp.gt.u32 	%p19, %r82, %r3;
	selp.u32 	%r83, 1, 0, %p19;
	add.s32 	%r84, %r112, %r83;
	ld.shared.u32 	%r85, [%r81+4];
	setp.gt.u32 	%p20, %r85, %r3;
	selp.u32 	%r86, 1, 0, %p20;
	add.s32 	%r112, %r84, %r86;
	add.s32 	%r107, %r107, 2;
$L__BB2_9:
	and.b32  	%r87, %r2, 1;
	setp.eq.b32 	%p21, %r87, 1;
	not.pred 	%p22, %p21;
	@%p22 bra 	$L__BB2_11;
	shl.b32 	%r88, %r107, 2;
	add.s32 	%r90, %r34, %r88;
	ld.shared.u32 	%r91, [%r90];
	setp.gt.u32 	%p23, %r91, %r3;
	selp.u32 	%r92, 1, 0, %p23;
	add.s32 	%r112, %r112, %r92;
$L__BB2_11:
	cvt.rn.f32.u32 	%f2, %r112;
	cvt.rn.f32.u32 	%f3, %r2;
	mul.f32 	%f4, %f1, %f3;
	setp.gt.f32 	%p24, %f4, %f2;
	selp.u16 	%rs1, 1, 0, %p24;
	shl.b32 	%r93, %r29, 2;
	add.s32 	%r95, %r34, %r93;
	cvta.to.global.u64 	%rd6, %rd1;
	bar.sync 	0;
	mov.u32 	%r96, %ctaid.x;
	mad.lo.s32 	%r97, %r96, %r2, %r1;
	cvt.u64.u32 	%rd7, %r97;
	add.s64 	%rd8, %rd6, %rd7;
	st.global.u8 	[%rd8], %rs1;
	selp.f32 	%f5, 0f3F800000, 0f00000000, %p24;
	add.s32 	%r99, %r95, %r33;
	st.shared.f32 	[%r99], %f5;
	ret;

}
	// .globl	_Z21adaptSynapses_wrapperPbPjPfffS_jjj
.visible .entry _Z21adaptSynapses_wrapperPbPjPfffS_jjj(
	.param .u64 .ptr .align 1 _Z21adaptSynapses_wrapperPbPjPfffS_jjj_param_0,
	.param .u64 .ptr .align 1 _Z21adaptSynapses_wrapperPbPjPfffS_jjj_param_1,
	.param .u64 .ptr .align 1 _Z21adaptSynapses_wrapperPbPjPfffS_jjj_param_2,
	.param .f32 _Z21adaptSynapses_wrapperPbPjPfffS_jjj_param_3,
	.param .f32 _Z21adaptSynapses_wrapperPbPjPfffS_jjj_param_4,
	.param .u64 .ptr .align 1 _Z21adaptSynapses_wrapperPbPjPfffS_jjj_param_5,
	.param .u32 _Z21adaptSynapses_wrapperPbPjPfffS_jjj_param_6,
	.param .u32 _Z21adaptSynapses_wrapperPbPjPfffS_jjj_param_7,
	.param .u32 _Z21adaptSynapses_wrapperPbPjPfffS_jjj_param_8
)
{
	.reg .pred 	%p<28>;
	.reg .b16 	%rs<17>;
	.reg .b32 	%r<76>;
	.reg .b32 	%f<108>;
	.reg .b64 	%rd<161>;
	.reg .b64 	%fd<46>;

	ld.param.u64 	%rd50, [_Z21adaptSynapses_wrapperPbPjPfffS_jjj_param_0];
	ld.param.u64 	%rd51, [_Z21adaptSynapses_wrapperPbPjPfffS_jjj_param_1];
	ld.param.u64 	%rd52, [_Z21adaptSynapses_wrapperPbPjPfffS_jjj_param_2];
	ld.param.f32 	%f46, [_Z21adaptSynapses_wrapperPbPjPfffS_jjj_param_3];
	ld.param.f32 	%f47, [_Z21adaptSynapses_wrapperPbPjPfffS_jjj_param_4];
	ld.param.u64 	%rd49, [_Z21adaptSynapses_wrapperPbPjPfffS_jjj_param_5];
	ld.param.u32 	%r33, [_Z21adaptSynapses_wrapperPbPjPfffS_jjj_param_6];
	ld.param.u32 	%r34, [_Z21adaptSynapses_wrapperPbPjPfffS_jjj_param_7];
	ld.param.u32 	%r35, [_Z21adaptSynapses_wrapperPbPjPfffS_jjj_param_8];
	cvta.to.global.u64 	%rd1, %rd52;
	cvta.to.global.u64 	%rd2, %rd50;
	cvta.to.global.u64 	%rd3, %rd51;
	mov.u32 	%r1, %ctaid.x;
	mov.u32 	%r36, %ntid.x;
	mov.u32 	%r37, %tid.x;
	mad.lo.s32 	%r2, %r1, %r36, %r37;
	setp.ge.u32 	%p1, %r2, %r35;
	@%p1 bra 	$L__BB3_58;
	cvta.to.global.u64 	%rd53, %rd49;
	cvt.s64.s32 	%rd54, %r2;
	add.s64 	%rd55, %rd53, %rd54;
	ld.global.u8 	%rs1, [%rd55];
	setp.eq.s16 	%p2, %rs1, 0;
	setp.eq.s32 	%p3, %r34, 0;
	or.pred  	%p4, %p2, %p3;
	@%p4 bra 	$L__BB3_58;
	mul.lo.s32 	%r3, %r34, %r2;
	mul.lo.s32 	%r4, %r33, %r1;
	add.s32 	%r39, %r34, -1;
	and.b32  	%r5, %r34, 7;
	setp.lt.u32 	%p5, %r39, 7;
	mov.b32 	%r74, 0;
	@%p5 bra 	$L__BB3_29;
	and.b32  	%r74, %r34, -8;
	neg.s32 	%r72, %r74;
	add.s32 	%r71, %r3, 3;
$L__BB3_4:
	.pragma "nounroll";
	add.s32 	%r11, %r71, -3;
	mul.wide.u32 	%rd56, %r11, 4;
	add.s64 	%rd57, %rd3, %rd56;
	ld.global.u32 	%r40, [%rd57];
	add.s32 	%r41, %r40, %r4;
	cvt.u64.u32 	%rd58, %r41;
	add.s64 	%rd59, %rd2, %rd58;
	ld.global.u8 	%rs2, [%rd59];
	add.s64 	%rd146, %rd1, %rd56;
	setp.eq.s16 	%p6, %rs2, 0;
	@%p6 bra 	$L__BB3_6;
	ld.global.f32 	%f48, [%rd146];
	add.f32 	%f93, %f46, %f48;
	bra.uni 	$L__BB3_7;
$L__BB3_6:
	ld.global.f32 	%f49, [%rd146];
	sub.f32 	%f93, %f49, %f47;
$L__BB3_7:
	cvt.f64.f32 	%fd1, %f93;
	min.f64 	%fd2, %fd1, 0d3FF0000000000000;
	max.f64 	%fd3, %fd2, 0d0000000000000000;
	cvt.rn.f32.f64 	%f50, %fd3;
	st.global.f32 	[%rd146], %f50;
	add.s32 	%r12, %r71, -2;
	mul.wide.u32 	%rd62, %r12, 4;
	add.s64 	%rd63, %rd3, %rd62;
	ld.global.u32 	%r42, [%rd63];
	add.s32 	%r43, %r42, %r4;
	cvt.u64.u32 	%rd64, %r43;
	add.s64 	%rd65, %rd2, %rd64;
	ld.global.u8 	%rs3, [%rd65];
	add.s64 	%rd147, %rd1, %rd62;
	setp.eq.s16 	%p7, %rs3, 0;
	@%p7 bra 	$L__BB3_9;
	ld.global.f32 	%f51, [%rd147];
	add.f32 	%f94, %f46, %f51;
	bra.uni 	$L__BB3_10;
$L__BB3_9:
	ld.global.f32 	%f52, [%rd147];
	sub.f32 	%f94, %f52, %f47;
$L__BB3_10:
	cvt.f64.f32 	%fd4, %f94;
	min.f64 	%fd5, %fd4, 0d3FF0000000000000;
	max.f64 	%fd6, %fd5, 0d0000000000000000;
	cvt.rn.f32.f64 	%f53, %fd6;
	st.global.f32 	[%rd147], %f53;
	add.s32 	%r13, %r71, -1;
	mul.wide.u32 	%rd68, %r13, 4;
	add.s64 	%rd69, %rd3, %rd68;
	ld.global.u32 	%r44, [%rd69];
	add.s32 	%r45, %r44, %r4;
	cvt.u64.u32 	%rd70, %r45;
	add.s64 	%rd71, %rd2, %rd70;
	ld.global.u8 	%rs4, [%rd71];
	add.s64 	%rd148, %rd1, %rd68;
	setp.eq.s16 	%p8, %rs4, 0;
	@%p8 bra 	$L__BB3_12;
	ld.global.f32 	%f54, [%rd148];
	add.f32 	%f95, %f46, %f54;
	bra.uni 	$L__BB3_13;
$L__BB3_12:
	ld.global.f32 	%f55, [%rd148];
	sub.f32 	%f95, %f55, %f47;
$L__BB3_13:
	cvt.f64.f32 	%fd7, %f95;
	min.f64 	%fd8, %fd7, 0d3FF0000000000000;
	max.f64 	%fd9, %fd8, 0d0000000000000000;
	cvt.rn.f32.f64 	%f56, %fd9;
	st.global.f32 	[%rd148], %f56;
	add.s32 	%r14, %r71, 4;
	mul.wide.u32 	%rd74, %r71, 4;
	add.s64 	%rd75, %rd3, %rd74;
	ld.global.u32 	%r46, [%rd75];
	add.s32 	%r47, %r46, %r4;
	cvt.u64.u32 	%rd76, %r47;
	add.s64 	%rd77, %rd2, %rd76;
	ld.global.u8 	%rs5, [%rd77];
	add.s64 	%rd149, %rd1, %rd74;
	setp.eq.s16 	%p9, %rs5, 0;
	@%p9 bra 	$L__BB3_15;
	ld.global.f32 	%f57, [%rd149];
	add.f32 	%f96, %f46, %f57;
	bra.uni 	$L__BB3_16;
$L__BB3_15:
	ld.global.f32 	%f58, [%rd149];
	sub.f32 	%f96, %f58, %f47;
$L__BB3_16:
	cvt.f64.f32 	%fd10, %f96;
	min.f64 	%fd11, %fd10, 0d3FF0000000000000;
	max.f64 	%fd12, %fd11, 0d0000000000000000;
	cvt.rn.f32.f64 	%f59, %fd12;
	st.global.f32 	[%rd149], %f59;
	add.s32 	%r15, %r71, 1;
	mul.wide.u32 	%rd80, %r15, 4;
	add.s64 	%rd81, %rd3, %rd80;
	ld.global.u32 	%r48, [%rd81];
	add.s32 	%r49, %r48, %r4;
	cvt.u64.u32 	%rd82, %r49;
	add.s64 	%rd83, %rd2, %rd82;
	ld.global.u8 	%rs6, [%rd83];
	add.s64 	%rd150, %rd1, %rd80;
	setp.eq.s16 	%p10, %rs6, 0;
	@%p10 bra 	$L__BB3_18;
	ld.global.f32 	%f60, [%rd150];
	add.f32 	%f97, %f46, %f60;
	bra.uni 	$L__BB3_19;
$L__BB3_18:
	ld.global.f32 	%f61, [%rd150];
	sub.f32 	%f97, %f61, %f47;
$L__BB3_19:
	cvt.f64.f32 	%fd13, %f97;
	min.f64 	%fd14, %fd13, 0d3FF0000000000000;
	max.f64 	%fd15, %fd14, 0d0000000000000000;
	cvt.rn.f32.f64 	%f62, %fd15;
	st.global.f32 	[%rd150], %f62;
	add.s32 	%r16, %r71, 2;
	mul.wide.u32 	%rd86, %r16, 4;
	add.s64 	%rd87, %rd3, %rd86;
	ld.global.u32 	%r50, [%rd87];
	add.s32 	%r51, %r50, %r4;
	cvt.u64.u32 	%rd88, %r51;
	add.s64 	%rd89, %rd2, %rd88;
	ld.global.u8 	%rs7, [%rd89];
	add.s64 	%rd151, %rd1, %rd86;
	setp.eq.s16 	%p11, %rs7, 0;
	@%p11 bra 	$L__BB3_21;
	ld.global.f32 	%f63, [%rd151];
	add.f32 	%f98, %f46, %f63;
	bra.uni 	$L__BB3_22;
$L__BB3_21:
	ld.global.f32 	%f64, [%rd151];
	sub.f32 	%f98, %f64, %f47;
$L__BB3_22:
	cvt.f64.f32 	%fd16, %f98;
	min.f64 	%fd17, %fd16, 0d3FF0000000000000;
	max.f64 	%fd18, %fd17, 0d0000000000000000;
	cvt.rn.f32.f64 	%f65, %fd18;
	st.global.f32 	[%rd151], %f65;
	add.s32 	%r17, %r71, 3;
	mul.wide.u32 	%rd92, %r17, 4;
	add.s64 	%rd93, %rd3, %rd92;
	ld.global.u32 	%r52, [%rd93];
	add.s32 	%r53, %r52, %r4;
	cvt.u64.u32 	%rd94, %r53;
	add.s64 	%rd95, %rd2, %rd94;
	ld.global.u8 	%rs8, [%rd95];
	add.s64 	%rd152, %rd1, %rd92;
	setp.eq.s16 	%p12, %rs8, 0;
	@%p12 bra 	$L__BB3_24;
	ld.global.f32 	%f66, [%rd152];
	add.f32 	%f99, %f46, %f66;
	bra.uni 	$L__BB3_25;
$L__BB3_24:
	ld.global.f32 	%f67, [%rd152];
	sub.f32 	%f99, %f67, %f47;
$L__BB3_25:
	cvt.f64.f32 	%fd19, %f99;
	min.f64 	%fd20, %fd19, 0d3FF0000000000000;
	max.f64 	%fd21, %fd20, 0d0000000000000000;
	cvt.rn.f32.f64 	%f68, %fd21;
	st.global.f32 	[%rd152], %f68;
	mul.wide.u32 	%rd98, %r14, 4;
	add.s64 	%rd99, %rd3, %rd98;
	ld.global.u32 	%r54, [%rd99];
	add.s32 	%r55, %r54, %r4;
	cvt.u64.u32 	%rd100, %r55;
	add.s64 	%rd101, %rd2, %rd100;
	ld.global.u8 	%rs9, [%rd101];
	add.s64 	%rd153, %rd1, %rd98;
	setp.eq.s16 	%p13, %rs9, 0;
	@%p13 bra 	$L__BB3_27;
	ld.global.f32 	%f69, [%rd153];
	add.f32 	%f100, %f46, %f69;
	bra.uni 	$L__BB3_28;
$L__BB3_27:
	ld.global.f32 	%f70, [%rd153];
	sub.f32 	%f100, %f70, %f47;
$L__BB3_28:
	cvt.f64.f32 	%fd22, %f100;
	min.f64 	%fd23, %fd22, 0d3FF0000000000000;
	max.f64 	%fd24, %fd23, 0d0000000000000000;
	cvt.rn.f32.f64 	%f71, %fd24;
	st.global.f32 	[%rd153], %f71;
	add.s32 	%r72, %r72, 8;
	add.s32 	%r71, %r71, 8;
	setp.ne.s32 	%p14, %r72, 0;
	@%p14 bra 	$L__BB3_4;
$L__BB3_29:
	setp.eq.s32 	%p15, %r5, 0;
	@%p15 bra 	$L__BB3_58;
	and.b32  	%r21, %r34, 3;
	setp.lt.u32 	%p16, %r5, 4;
	@%p16 bra 	$L__BB3_44;
	add.s32 	%r22, %r74, %r3;
	mul.wide.u32 	%rd104, %r22, 4;
	add.s64 	%rd105, %rd3, %rd104;
	ld.global.u32 	%r56, [%rd105];
	add.s32 	%r57, %r56, %r4;
	cvt.u64.u32 	%rd106, %r57;
	add.s64 	%rd107, %rd2, %rd106;
	ld.global.u8 	%rs10, [%rd107];
	add.s64 	%rd154, %rd1, %rd104;
	setp.eq.s16 	%p17, %rs10, 0;
	@%p17 bra 	$L__BB3_33;
	ld.global.f32 	%f72, [%rd154];
	add.f32 	%f101, %f46, %f72;
	bra.uni 	$L__BB3_34;
$L__BB3_33:
	ld.global.f32 	%f73, [%rd154];
	sub.f32 	%f101, %f73, %f47;
$L__BB3_34:
	cvt.f64.f32 	%fd25, %f101;
	min.f64 	%fd26, %fd25, 0d3FF0000000000000;
	max.f64 	%fd27, %fd26, 0d0000000000000000;
	cvt.rn.f32.f64 	%f74, %fd27;
	st.global.f32 	[%rd154], %f74;
	add.s32 	%r23, %r22, 1;
	mul.wide.u32 	%rd110, %r23, 4;
	add.s64 	%rd111, %rd3, %rd110;
	ld.global.u32 	%r58, [%rd111];
	add.s32 	%r59, %r58, %r4;
	cvt.u64.u32 	%rd112, %r59;
	add.s64 	%rd113, %rd2, %rd112;
	ld.global.u8 	%rs11, [%rd113];
	add.s64 	%rd155, %rd1, %rd110;
	setp.eq.s16 	%p18, %rs11, 0;
	@%p18 bra 	$L__BB3_36;
	ld.global.f32 	%f75, [%rd155];
	add.f32 	%f102, %f46, %f75;
	bra.uni 	$L__BB3_37;
$L__BB3_36:
	ld.global.f32 	%f76, [%rd155];
	sub.f32 	%f102, %f76, %f47;
$L__BB3_37:
	cvt.f64.f32 	%fd28, %f102;
	min.f64 	%fd29, %fd28, 0d3FF0000000000000;
	max.f64 	%fd30, %fd29, 0d0000000000000000;
	cvt.rn.f32.f64 	%f77, %fd30;
	st.global.f32 	[%rd155], %f77;
	add.s32 	%r24, %r22, 2;
	mul.wide.u32 	%rd116, %r24, 4;
	add.s64 	%rd117, %rd3, %rd116;
	ld.global.u32 	%r60, [%rd117];
	add.s32 	%r61, %r60, %r4;
	cvt.u64.u32 	%rd118, %r61;
	add.s64 	%rd119, %rd2, %rd118;
	ld.global.u8 	%rs12, [%rd119];
	add.s64 	%rd156, %rd1, %rd116;
	setp.eq.s16 	%p19, %rs12, 0;
	@%p19 bra 	$L__BB3_39;
	ld.global.f32 	%f78, [%rd156];
	add.f32 	%f103, %f46, %f78;
	bra.uni 	$L__BB3_40;
$L__BB3_39:
	ld.global.f32 	%f79, [%rd156];
	sub.f32 	%f103, %f79, %f47;
$L__BB3_40:
	cvt.f64.f32 	%fd31, %f103;
	min.f64 	%fd32, %fd31, 0d3FF0000000000000;
	max.f64 	%fd33, %fd32, 0d0000000000000000;
	cvt.rn.f32.f64 	%f80, %fd33;
	st.global.f32 	[%rd156], %f80;
	add.s32 	%r25, %r22, 3;
	mul.wide.u32 	%rd122, %r25, 4;
	add.s64 	%rd123, %rd3, %rd122;
	ld.global.u32 	%r62, [%rd123];
	add.s32 	%r63, %r62, %r4;
	cvt.u64.u32 	%rd124, %r63;
	add.s64 	%rd125, %rd2, %rd124;
	ld.global.u8 	%rs13, [%rd125];
	add.s64 	%rd157, %rd1, %rd122;
	setp.eq.s16 	%p20, %rs13, 0;
	@%p20 bra 	$L__BB3_42;
	ld.global.f32 	%f81, [%rd157];
	add.f32 	%f104, %f46, %f81;
	bra.uni 	$L__BB3_43;
$L__BB3_42:
	ld.global.f32 	%f82, [%rd157];
	sub.f32 	%f104, %f82, %f47;
$L__BB3_43:
	cvt.f64.f32 	%fd34, %f104;
	min.f64 	%fd35, %fd34, 0d3FF0000000000000;
	max.f64 	%fd36, %fd35, 0d0000000000000000;
	cvt.rn.f32.f64 	%f83, %fd36;
	st.global.f32 	[%rd157], %f83;
	add.s32 	%r74, %r74, 4;
$L__BB3_44:
	setp.eq.s32 	%p21, %r21, 0;
	@%p21 bra 	$L__BB3_58;
	setp.eq.s32 	%p22, %r21, 1;
	@%p22 bra 	$L__BB3_53;
	add.s32 	%r28, %r74, %r3;
	mul.wide.u32 	%rd128, %r28, 4;
	add.s64 	%rd129, %rd3, %rd128;
	ld.global.u32 	%r64, [%rd129];
	add.s32 	%r65, %r64, %r4;
	cvt.u64.u32 	%rd130, %r65;
	add.s64 	%rd131, %rd2, %rd130;
	ld.global.u8 	%rs14, [%rd131];
	add.s64 	%rd158, %rd1, %rd128;
	setp.eq.s16 	%p23, %rs14, 0;
	@%p23 bra 	$L__BB3_48;
	ld.global.f32 	%f84, [%rd158];
	add.f32 	%f105, %f46, %f84;
	bra.uni 	$L__BB3_49;
$L__BB3_48:
	ld.global.f32 	%f85, [%rd158];
	sub.f32 	%f105, %f85, %f47;
$L__BB3_49:
	cvt.f64.f32 	%fd37, %f105;
	min.f64 	%fd38, %fd37, 0d3FF0000000000000;
	max.f64 	%fd39, %fd38, 0d0000000000000000;
	cvt.rn.f32.f64 	%f86, %fd39;
	st.global.f32 	[%rd158], %f86;
	add.s32 	%r29, %r28, 1;
	mul.wide.u32 	%rd134, %r29, 4;
	add.s64 	%rd135, %rd3, %rd134;
	ld.global.u32 	%r66, [%rd135];
	add.s32 	%r67, %r66, %r4;
	cvt.u64.u32 	%rd136, %r67;
	add.s64 	%rd137, %rd2, %rd136;
	ld.global.u8 	%rs15, [%rd137];
	add.s64 	%rd159, %rd1, %rd134;
	setp.eq.s16 	%p24, %rs15, 0;
	@%p24 bra 	$L__BB3_51;
	ld.global.f32 	%f87, [%rd159];
	add.f32 	%f106, %f46, %f87;
	bra.uni 	$L__BB3_52;
$L__BB3_51:
	ld.global.f32 	%f88, [%rd159];
	sub.f32 	%f106, %f88, %f47;
$L__BB3_52:
	cvt.f64.f32 	%fd40, %f106;
	min.f64 	%fd41, %fd40, 0d3FF0000000000000;
	max.f64 	%fd42, %fd41, 0d0000000000000000;
	cvt.rn.f32.f64 	%f89, %fd42;
	st.global.f32 	[%rd159], %f89;
	add.s32 	%r74, %r74, 2;
$L__BB3_53:
	and.b32  	%r68, %r34, 1;
	setp.eq.b32 	%p25, %r68, 1;
	not.pred 	%p26, %p25;
	@%p26 bra 	$L__BB3_58;
	add.s32 	%r32, %r74, %r3;
	mul.wide.u32 	%rd140, %r32, 4;
	add.s64 	%rd141, %rd3, %rd140;
	ld.global.u32 	%r69, [%rd141];
	add.s32 	%r70, %r69, %r4;
	cvt.u64.u32 	%rd142, %r70;
	add.s64 	%rd143, %rd2, %rd142;
	ld.global.u8 	%rs16, [%rd143];
	add.s64 	%rd160, %rd1, %rd140;
	setp.eq.s16 	%p27, %rs16, 0;
	@%p27 bra 	$L__BB3_56;
	ld.global.f32 	%f90, [%rd160];
	add.f32 	%f107, %f46, %f90;
	bra.uni 	$L__BB3_57;
$L__BB3_56:
	ld.global.f32 	%f91, [%rd160];
	sub.f32 	%f107, %f91, %f47;
$L__BB3_57:
	cvt.f64.f32 	%fd43, %f107;
	min.f64 	%fd44, %fd43, 0d3FF0000000000000;
	max.f64 	%fd45, %fd44, 0d0000000000000000;
	cvt.rn.f32.f64 	%f92, %fd45;
	st.global.f32 	[%rd160], %f92;
$L__BB3_58:
	ret;

}
	// .globl	_Z23averageActivity_wrapperPbPf
.visible .entry _Z23averageActivity_wrapperPbPf(
	.param .u64 .ptr .align 1 _Z23averageActivity_wrapperPbPf_param_0,
	.param .u64 .ptr .align 1 _Z23averageActivity_wrapperPbPf_param_1
)
{
	.reg .pred 	%p<14>;
	.reg .b16 	%rs<2>;
	.reg .b32 	%r<6>;
	.reg .b32 	%f<41>;
	.reg .b64 	%rd<9>;

	ld.param.u64 	%rd2, [_Z23averageActivity_wrapperPbPf_param_0];
	ld.param.u64 	%rd1, [_Z23averageActivity_wrapperPbPf_param_1];
	cvta.to.global.u64 	%rd3, %rd2;
	mov.u32 	%r1, %tid.x;
	cvt.u64.u32 	%rd4, %r1;
	add.s64 	%rd5, %rd3, %rd4;
	ld.global.s8 	%rs1, [%rd5];
	cvt.rn.f32.s16 	%f1, %rs1;
	shl.b32 	%r4, %r1, 2;
	mov.u32 	%r5, shared;
	add.s32 	%r2, %r5, %r4;
	st.shared.f32 	[%r2], %f1;
	mov.u32 	%r3, %ntid.x;
	setp.lt.u32 	%p1, %r3, 512;
	@%p1 bra 	$L__BB4_4;
	setp.gt.u32 	%p4, %r1, 255;
	@%p4 bra 	$L__BB4_3;
	ld.shared.f32 	%f17, [%r2+1024];
	add.f32 	%f18, %f17, %f1;
	st.shared.f32 	[%r2], %f18;
$L__BB4_3:
	bar.sync 	0;
	bra.uni 	$L__BB4_5;
$L__BB4_4:
	setp.lt.u32 	%p2, %r3, 256;
	@%p2 bra 	$L__BB4_8;
$L__BB4_5:
	setp.gt.u32 	%p5, %r1, 127;
	@%p5 bra 	$L__BB4_7;
	ld.shared.f32 	%f19, [%r2+512];
	ld.shared.f32 	%f20, [%r2];
	add.f32 	%f21, %f19, %f20;
	st.shared.f32 	[%r2], %f21;
$L__BB4_7:
	bar.sync 	0;
	bra.uni 	$L__BB4_9;
$L__BB4_8:
	setp.lt.u32 	%p3, %r3, 128;
	@%p3 bra 	$L__BB4_12;
$L__BB4_9:
	setp.gt.u32 	%p6, %r1, 63;
	@%p6 bra 	$L__BB4_11;
	ld.shared.f32 	%f22, [%r2+256];
	ld.shared.f32 	%f23, [%r2];
	add.f32 	%f24, %f22, %f23;
	st.shared.f32 	[%r2], %f24;
$L__BB4_11:
	bar.sync 	0;
$L__BB4_12:
	setp.gt.u32 	%p7, %r1, 31;
	@%p7 bra 	$L__BB4_30;
	setp.lt.u32 	%p8, %r3, 64;
	@%p8 bra 	$L__BB4_15;
	ld.shared.f32 	%f25, [%r2+128];
	ld.shared.f32 	%f26, [%r2];
	add.f32 	%f36, %f25, %f26;
	bra.uni 	$L__BB4_17;
$L__BB4_15:
	setp.lt.u32 	%p9, %r3, 32;
	@%p9 bra 	$L__BB4_18;
	ld.shared.f32 	%f36, [%r2];
$L__BB4_17:
	ld.shared.f32 	%f27, [%r2+64];
	add.f32 	%f37, %f27, %f36;
	st.shared.f32 	[%r2], %f37;
	bra.uni 	$L__BB4_20;
$L__BB4_18:
	setp.lt.u32 	%p10, %r3, 16;
	@%p10 bra 	$L__BB4_21;
	ld.shared.f32 	%f37, [%r2];
$L__BB4_20:
	ld.shared.f32 	%f28, [%r2+32];
	add.f32 	%f38, %f28, %f37;
	bra.uni 	$L__BB4_23;
$L__BB4_21:
	setp.lt.u32 	%p11, %r3, 8;
	@%p11 bra 	$L__BB4_24;
	ld.shared.f32 	%f38, [%r2];
$L__BB4_23:
	ld.shared.f32 	%f29, [%r2+16];
	add.f32 	%f39, %f29, %f38;
	bra.uni 	$L__BB4_26;
$L__BB4_24:
	setp.lt.u32 	%p12, %r3, 4;
	@%p12 bra 	$L__BB4_27;
	ld.shared.f32 	%f39, [%r2];
$L__BB4_26:
	ld.shared.f32 	%f30, [%r2+8];
	add.f32 	%f40, %f30, %f39;
	bra.uni 	$L__BB4_29;
$L__BB4_27:
	setp.lt.u32 	%p13, %r3, 2;
	@%p13 bra 	$L__BB4_30;
	ld.shared.f32 	%f40, [%r2];
$L__BB4_29:
	ld.shared.f32 	%f31, [%r2+4];
	add.f32 	%f32, %f31, %f40;
	st.shared.f32 	[%r2], %f32;
$L__BB4_30:
	cvta.to.global.u64 	%rd6, %rd1;
	bar.sync 	0;
	ld.shared.f32 	%f33, [shared];
	cvt.rn.f32.u32 	%f34, %r3;
	div.rn.f32 	%f35, %f33, %f34;
	st.shared.f32 	[%r2], %f35;
	mul.wide.u32 	%rd7, %r1, 4;
	add.s64 	%rd8, %rd6, %rd7;
	st.global.f32 	[%rd8], %f35;
	ret;

}


// ===== COMPILED SASS (sm_100) =====

	.target	sm_100

	.elftype	@"ET_EXEC"


//--------------------- .note.nv.tkinfo           --------------------------
	.section	.note.nv.tkinfo,"",@"SHT_NOTE"
	.sectionflags	@"SHF_NOTE_NV_TKINFO"
	.tkinfo
        /*0018*/ 	.word	0x00000002
        /*0030*/ 	.string	""
        /*0030*/ 	.string	"ptxas"
        /*0030*/ 	.string	"Cuda compilation tools, release 13.0, V13.0.88"
        /*0030*/ 	.string	"Build cuda_13.0.r13.0/compiler.36424714_0"
        /*0030*/ 	.string	"-arch sm_100 -m 64 "



//--------------------- .note.nv.cuinfo           --------------------------
	.section	.note.nv.cuinfo,"",@"SHT_NOTE"
	.sectionflags	@"SHF_NOTE_NV_CUINFO"
        /*0018*/ 	.short	0x0002
        /*001a*/ 	.short	0x0064
        /*001c*/ 	.short	0x0082
	.zero		2


//--------------------- .nv.info                  --------------------------
	.section	.nv.info,"",@"SHT_CUDA_INFO"
	.align	4


	//----- nvinfo : EIATTR_REGCOUNT
	.align		4
        /*0000*/ 	.byte	0x04, 0x2f
        /*0002*/ 	.short	(.L_1 - .L_0)
	.align		4
.L_0:
        /*0004*/ 	.word	index@(_Z7computeP4args)
        /*0008*/ 	.word	0x00000028


	//----- nvinfo : EIATTR_FRAME_SIZE
	.align		4
.L_1:
        /*000c*/ 	.byte	0x04, 0x11
        /*000e*/ 	.short	(.L_3 - .L_2)
	.align		4
.L_2:
        /*0010*/ 	.word	index@($__internal_1_$__cuda_sm3x_div_rn_noftz_f32_slowpath)
        /*0014*/ 	.word	0x00000000


	//----- nvinfo : EIATTR_FRAME_SIZE
	.align		4
.L_3:
        /*0018*/ 	.byte	0x04, 0x11
        /*001a*/ 	.short	(.L_5 - .L_4)
	.align		4
.L_4:
        /*001c*/ 	.word	index@(_Z7computeP4args)
        /*0020*/ 	.word	0x00000000


	//----- nvinfo : EIATTR_REGCOUNT
	.align		4
.L_5:
        /*0024*/ 	.byte	0x04, 0x2f
        /*0026*/ 	.short	(.L_7 - .L_6)
	.align		4
.L_6:
        /*0028*/ 	.word	index@(_Z24calculateOverlap_wrapperPbPjPfS1_S0_fjjS0_j)
        /*002c*/ 	.word	0x00000020


	//----- nvinfo : EIATTR_FRAME_SIZE
	.align		4
.L_7:
        /*0030*/ 	.byte	0x04, 0x11
        /*0032*/ 	.short	(.L_9 - .L_8)
	.align		4
.L_8:
        /*0034*/ 	.word	index@(_Z24calculateOverlap_wrapperPbPjPfS1_S0_fjjS0_j)
        /*0038*/ 	.word	0x00000000


	//----- nvinfo : EIATTR_REGCOUNT
	.align		4
.L_9:
        /*003c*/ 	.byte	0x04, 0x2f
        /*003e*/ 	.short	(.L_11 - .L_10)
	.align		4
.L_10:
        /*0040*/ 	.word	index@(_Z22inhibitColumns_wrapperPjPbfj)
        /*0044*/ 	.word	0x00000012


	//----- nvinfo : EIATTR_FRAME_SIZE
	.align		4
.L_11:
        /*0048*/ 	.byte	0x04, 0x11
        /*004a*/ 	.short	(.L_13 - .L_12)
	.align		4
.L_12:
        /*004c*/ 	.word	index@(_Z22inhibitColumns_wrapperPjPbfj)
        /*0050*/ 	.word	0x00000000


	//----- nvinfo : EIATTR_REGCOUNT
	.align		4
.L_13:
        /*0054*/ 	.byte	0x04, 0x2f
        /*0056*/ 	.short	(.L_15 - .L_14)
	.align		4
.L_14:
        /*0058*/ 	.word	index@(_Z21adaptSynapses_wrapperPbPjPfffS_jjj)
        /*005c*/ 	.word	0x0000001a


	//----- nvinfo : EIATTR_FRAME_SIZE
	.align		4
.L_15:
        /*0060*/ 	.byte	0x04, 0x11
        /*0062*/ 	.short	(.L_17 - .L_16)
	.align		4
.L_16:
        /*0064*/ 	.word	index@(_Z21adaptSynapses_wrapperPbPjPfffS_jjj)
        /*0068*/ 	.word	0x00000000


	//----- nvinfo : EIATTR_REGCOUNT
	.align		4
.L_17:
        /*006c*/ 	.byte	0x04, 0x2f
        /*006e*/ 	.short	(.L_19 - .L_18)
	.align		4
.L_18:
        /*0070*/ 	.word	index@(_Z23averageActivity_wrapperPbPf)
        /*0074*/ 	.word	0x00000010


	//----- nvinfo : EIATTR_FRAME_SIZE
	.align		4
.L_19:
        /*0078*/ 	.byte	0x04, 0x11
        /*007a*/ 	.short	(.L_21 - .L_20)
	.align		4
.L_20:
        /*007c*/ 	.word	index@($__internal_0_$__cuda_sm3x_div_rn_noftz_f32_slowpath)
        /*0080*/ 	.word	0x00000000


	//----- nvinfo : EIATTR_FRAME_SIZE
	.align		4
.L_21:
        /*0084*/ 	.byte	0x04, 0x11
        /*0086*/ 	.short	(.L_23 - .L_22)
	.align		4
.L_22:
        /*0088*/ 	.word	index@(_Z23averageActivity_wrapperPbPf)
        /*008c*/ 	.word	0x00000000


	//----- nvinfo : EIATTR_MIN_STACK_SIZE
	.align		4
.L_23:
        /*0090*/ 	.byte	0x04, 0x12
        /*0092*/ 	.short	(.L_25 - .L_24)
	.align		4
.L_24:
        /*0094*/ 	.word	index@(_Z23averageActivity_wrapperPbPf)
        /*0098*/ 	.word	0x00000000


	//----- nvinfo : EIATTR_MIN_STACK_SIZE
	.align		4
.L_25:
        /*009c*/ 	.byte	0x04, 0x12
        /*009e*/ 	.short	(.L_27 - .L_26)
	.align		4
.L_26:
        /*00a0*/ 	.word	index@(_Z21adaptSynapses_wrapperPbPjPfffS_jjj)
        /*00a4*/ 	.word	0x00000000


	//----- nvinfo : EIATTR_MIN_STACK_SIZE
	.align		4
.L_27:
        /*00a8*/ 	.byte	0x04, 0x12
        /*00aa*/ 	.short	(.L_29 - .L_28)
	.align		4
.L_28:
        /*00ac*/ 	.word	index@(_Z22inhibitColumns_wrapperPjPbfj)
        /*00b0*/ 	.word	0x00000000


	//----- nvinfo : EIATTR_MIN_STACK_SIZE
	.align		4
.L_29:
        /*00b4*/ 	.byte	0x04, 0x12
        /*00b6*/ 	.short	(.L_31 - .L_30)
	.align		4
.L_30:
        /*00b8*/ 	.word	index@(_Z24calculateOverlap_wrapperPbPjPfS1_S0_fjjS0_j)
        /*00bc*/ 	.word	0x00000000


	//----- nvinfo : EIATTR_MIN_STACK_SIZE
	.align		4
.L_31:
        /*00c0*/ 	.byte	0x04, 0x12
        /*00c2*/ 	.short	(.L_33 - .L_32)
	.align		4
.L_32:
        /*00c4*/ 	.word	index@(_Z7computeP4args)
        /*00c8*/ 	.word	0x00000000
.L_33:


//--------------------- .nv.compat                --------------------------
	.section	.nv.compat,"",@"SHT_CUDA_COMPAT_INFO"
	.align	4
        /*0000*/ 	.byte	0x02, 0x09, 0x00, 0x00, 0x02, 0x02, 0x01, 0x00, 0x02, 0x05, 0x05, 0x00, 0x03, 0x07, 0x01, 0x01
        /*0010*/ 	.byte	0x02, 0x03, 0x00, 0x00, 0x02, 0x06, 0x01, 0x00, 0x04, 0x0b, 0x08, 0x00, 0x01, 0x00, 0x00, 0x00
        /*0020*/ 	.byte	0x00, 0x00, 0x00, 0x00


//--------------------- .nv.info._Z23averageActivity_wrapperPbPf --------------------------
	.section	.nv.info._Z23averageActivity_wrapperPbPf,"",@"SHT_CUDA_INFO"
	.sectionflags	@""
	.align	4


	//----- nvinfo : EIATTR_CUDA_API_VERSION
	.align		4
        /*0000*/ 	.byte	0x04, 0x37
        /*0002*/ 	.short	(.L_35 - .L_34)
.L_34:
        /*0004*/ 	.word	0x00000082


	//----- nvinfo : EIATTR_KPARAM_INFO
	.align		4
.L_35:
        /*0008*/ 	.byte	0x04, 0x17
        /*000a*/ 	.short	(.L_37 - .L_36)
.L_36:
        /*000c*/ 	.word	0x00000000
        /*0010*/ 	.short	0x0001
        /*0012*/ 	.short	0x0008
        /*0014*/ 	.byte	0x00, 0xf5, 0x21, 0x00


	//----- nvinfo : EIATTR_KPARAM_INFO
	.align		4
.L_37:
        /*0018*/ 	.byte	0x04, 0x17
        /*001a*/ 	.short	(.L_39 - .L_38)
.L_38:
        /*001c*/ 	.word	0x00000000
        /*0020*/ 	.short	0x0000
        /*0022*/ 	.short	0x0000
        /*0024*/ 	.byte	0x00, 0xf5, 0x21, 0x00


	//----- nvinfo : EIATTR_SPARSE_MMA_MASK
	.align		4
.L_39:
        /*0028*/ 	.byte	0x03, 0x50
        /*002a*/ 	.short	0x0000


	//----- nvinfo : EIATTR_MAXREG_COUNT
	.align		4
        /*002c*/ 	.byte	0x03, 0x1b
        /*002e*/ 	.short	0x00ff


	//----- nvinfo : EIATTR_NUM_BARRIERS
	.align		4
        /*0030*/ 	.byte	0x02, 0x4c
        /*0032*/ 	.byte	0x01
	.zero		1


	//----- nvinfo : EIATTR_MERCURY_ISA_VERSION
	.align		4
        /*0034*/ 	.byte	0x03, 0x5f
        /*0036*/ 	.short	0x0101


	//----- nvinfo : EIATTR_VRC_CTA_INIT_COUNT
	.align		4
        /*0038*/ 	.byte	0x02, 0x4a
	.zero		1
	.zero		1


	//----- nvinfo : EIATTR_EXIT_INSTR_OFFSETS
	.align		4
        /*003c*/ 	.byte	0x04, 0x1c
        /*003e*/ 	.short	(.L_41 - .L_40)


	//   ....[0]....
.L_40:
        /*0040*/ 	.word	0x00000610


	//----- nvinfo : EIATTR_CRS_STACK_SIZE
	.align		4
.L_41:
        /*0044*/ 	.byte	0x04, 0x1e
        /*0046*/ 	.short	(.L_43 - .L_42)
.L_42:
        /*0048*/ 	.word	0x00000000


	//----- nvinfo : EIATTR_CBANK_PARAM_SIZE
	.align		4
.L_43:
        /*004c*/ 	.byte	0x03, 0x19
        /*004e*/ 	.short	0x0010


	//----- nvinfo : EIATTR_PARAM_CBANK
	.align		4
        /*0050*/ 	.byte	0x04, 0x0a
        /*0052*/ 	.short	(.L_45 - .L_44)
	.align		4
.L_44:
        /*0054*/ 	.word	index@(.nv.constant0._Z23averageActivity_wrapperPbPf)
        /*0058*/ 	.short	0x0380
        /*005a*/ 	.short	0x0010


	//----- nvinfo : EIATTR_SW_WAR
	.align		4
.L_45:
        /*005c*/ 	.byte	0x04, 0x36
        /*005e*/ 	.short	(.L_47 - .L_46)
.L_46:
        /*0060*/ 	.word	0x00000008
.L_47:


//--------------------- .nv.info._Z21adaptSynapses_wrapperPbPjPfffS_jjj --------------------------
	.section	.nv.info._Z21adaptSynapses_wrapperPbPjPfffS_jjj,"",@"SHT_CUDA_INFO"
	.sectionflags	@""
	.align	4


	//----- nvinfo : EIATTR_CUDA_API_VERSION
	.align		4
        /*0000*/ 	.byte	0x04, 0x37
        /*0002*/ 	.short	(.L_49 - .L_48)
.L_48:
        /*0004*/ 	.word	0x00000082


	//----- nvinfo : EIATTR_KPARAM_INFO
	.align		4
.L_49:
        /*0008*/ 	.byte	0x04, 0x17
        /*000a*/ 	.short	(.L_51 - .L_50)
.L_50:
        /*000c*/ 	.word	0x00000000
        /*0010*/ 	.short	0x0008
        /*0012*/ 	.short	0x0030
        /*0014*/ 	.byte	0x00, 0xf0, 0x11, 0x00


	//----- nvinfo : EIATTR_KPARAM_INFO
	.align		4
.L_51:
        /*0018*/ 	.byte	0x04, 0x17
        /*001a*/ 	.short	(.L_53 - .L_52)
.L_52:
        /*001c*/ 	.word	0x00000000
        /*0020*/ 	.short	0x0007
        /*0022*/ 	.short	0x002c
        /*0024*/ 	.byte	0x00, 0xf0, 0x11, 0x00


	//----- nvinfo : EIATTR_KPARAM_INFO
	.align		4
.L_53:
        /*0028*/ 	.byte	0x04, 0x17
        /*002a*/ 	.short	(.L_55 - .L_54)
.L_54:
        /*002c*/ 	.word	0x00000000
        /*0030*/ 	.short	0x0006
        /*0032*/ 	.short	0x0028
        /*0034*/ 	.byte	0x00, 0xf0, 0x11, 0x00


	//----- nvinfo : EIATTR_KPARAM_INFO
	.align		4
.L_55:
        /*0038*/ 	.byte	0x04, 0x17
        /*003a*/ 	.short	(.L_57 - .L_56)
.L_56:
        /*003c*/ 	.word	0x00000000
        /*0040*/ 	.short	0x0005
        /*0042*/ 	.short	0x0020
        /*0044*/ 	.byte	0x00, 0xf5, 0x21, 0x00


	//----- nvinfo : EIATTR_KPARAM_INFO
	.align		4
.L_57:
        /*0048*/ 	.byte	0x04, 0x17
        /*004a*/ 	.short	(.L_59 - .L_58)
.L_58:
        /*004c*/ 	.word	0x00000000
        /*0050*/ 	.short	0x0004
        /*0052*/ 	.short	0x001c
        /*0054*/ 	.byte	0x00, 0xf0, 0x11, 0x00


	//----- nvinfo : EIATTR_KPARAM_INFO
	.align		4
.L_59:
        /*0058*/ 	.byte	0x04, 0x17
        /*005a*/ 	.short	(.L_61 - .L_60)
.L_60:
        /*005c*/ 	.word	0x00000000
        /*0060*/ 	.short	0x0003
        /*0062*/ 	.short	0x0018
        /*0064*/ 	.byte	0x00, 0xf0, 0x11, 0x00


	//----- nvinfo : EIATTR_KPARAM_INFO
	.align		4
.L_61:
        /*0068*/ 	.byte	0x04, 0x17
        /*006a*/ 	.short	(.L_63 - .L_62)
.L_62:
        /*006c*/ 	.word	0x00000000
        /*0070*/ 	.short	0x0002
        /*0072*/ 	.short	0x0010
        /*0074*/ 	.byte	0x00, 0xf5, 0x21, 0x00


	//----- nvinfo : EIATTR_KPARAM_INFO
	.align		4
.L_63:
        /*0078*/ 	.byte	0x04, 0x17
        /*007a*/ 	.short	(.L_65 - .L_64)
.L_64:
        /*007c*/ 	.word	0x00000000
        /*0080*/ 	.short	0x0001
        /*0082*/ 	.short	0x0008
        /*0084*/ 	.byte	0x00, 0xf5, 0x21, 0x00


	//----- nvinfo : EIATTR_KPARAM_INFO
	.align		4
.L_65:
        /*0088*/ 	.byte	0x04, 0x17
        /*008a*/ 	.short	(.L_67 - .L_66)
.L_66:
        /*008c*/ 	.word	0x00000000
        /*0090*/ 	.short	0x0000
        /*0092*/ 	.short	0x0000
        /*0094*/ 	.byte	0x00, 0xf5, 0x21, 0x00


	//----- nvinfo : EIATTR_SPARSE_MMA_MASK
	.align		4
.L_67:
        /*0098*/ 	.byte	0x03, 0x50
        /*009a*/ 	.short	0x0000


	//----- nvinfo : EIATTR_MAXREG_COUNT
	.align		4
        /*009c*/ 	.byte	0x03, 0x1b
        /*009e*/ 	.short	0x00ff


	//----- nvinfo : EIATTR_MERCURY_ISA_VERSION
	.align		4
        /*00a0*/ 	.byte	0x03, 0x5f
        /*00a2*/ 	.short	0x0101


	//----- nvinfo : EIATTR_VRC_CTA_INIT_COUNT
	.align		4
        /*00a4*/ 	.byte	0x02, 0x4a
	.zero		1
	.zero		1


	//----- nvinfo : EIATTR_EXIT_INSTR_OFFSETS
	.align		4
        /*00a8*/ 	.byte	0x04, 0x1c
        /*00aa*/ 	.short	(.L_69 - .L_68)


	//   ....[0]....
.L_68:
        /*00ac*/ 	.word	0x00000070


	//   ....[1]....
        /*00b0*/ 	.word	0x00000100


	//   ....[2]....
        /*00b4*/ 	.word	0x00001190


	//   ....[3]....
        /*00b8*/ 	.word	0x00001a10


	//   ....[4]....
        /*00bc*/ 	.word	0x00001ea0


	//   ....[5]....
        /*00c0*/ 	.word	0x000020e0


	//----- nvinfo : EIATTR_CBANK_PARAM_SIZE
	.align		4
.L_69:
        /*00c4*/ 	.byte	0x03, 0x19
        /*00c6*/ 	.short	0x0034


	//----- nvinfo : EIATTR_PARAM_CBANK
	.align		4
        /*00c8*/ 	.byte	0x04, 0x0a
        /*00ca*/ 	.short	(.L_71 - .L_70)
	.align		4
.L_70:
        /*00cc*/ 	.word	index@(.nv.constant0._Z21adaptSynapses_wrapperPbPjPfffS_jjj)
        /*00d0*/ 	.short	0x0380
        /*00d2*/ 	.short	0x0034


	//----- nvinfo : EIATTR_SW_WAR
	.align		4
.L_71:
        /*00d4*/ 	.byte	0x04, 0x36
        /*00d6*/ 	.short	(.L_73 - .L_72)
.L_72:
        /*00d8*/ 	.word	0x00000008
.L_73:


//--------------------- .nv.info._Z22inhibitColumns_wrapperPjPbfj --------------------------
	.section	.nv.info._Z22inhibitColumns_wrapperPjPbfj,"",@"SHT_CUDA_INFO"
	.sectionflags	@""
	.align	4


	//----- nvinfo : EIATTR_CUDA_API_VERSION
	.align		4
        /*0000*/ 	.byte	0x04, 0x37
        /*0002*/ 	.short	(.L_75 - .L_74)
.L_74:
        /*0004*/ 	.word	0x00000082


	//----- nvinfo : EIATTR_KPARAM_INFO
	.align		4
.L_75:
        /*0008*/ 	.byte	0x04, 0x17
        /*000a*/ 	.short	(.L_77 - .L_76)
.L_76:
        /*000c*/ 	.word	0x00000000
        /*0010*/ 	.short	0x0003
        /*0012*/ 	.short	0x0014
        /*0014*/ 	.byte	0x00, 0xf0, 0x11, 0x00


	//----- nvinfo : EIATTR_KPARAM_INFO
	.align		4
.L_77:
        /*0018*/ 	.byte	0x04, 0x17
        /*001a*/ 	.short	(.L_79 - .L_78)
.L_78:
        /*001c*/ 	.word	0x00000000
        /*0020*/ 	.short	0x0002
        /*0022*/ 	.short	0x0010
        /*0024*/ 	.byte	0x00, 0xf0, 0x11, 0x00


	//----- nvinfo : EIATTR_KPARAM_INFO
	.align		4
.L_79:
        /*0028*/ 	.byte	0x04, 0x17
        /*002a*/ 	.short	(.L_81 - .L_80)
.L_80:
        /*002c*/ 	.word	0x00000000
        /*0030*/ 	.short	0x0001
        /*0032*/ 	.short	0x0008
        /*0034*/ 	.byte	0x00, 0xf5, 0x21, 0x00


	//----- nvinfo : EIATTR_KPARAM_INFO
	.align		4
.L_81:
        /*0038*/ 	.byte	0x04, 0x17
        /*003a*/ 	.short	(.L_83 - .L_82)
.L_82:
        /*003c*/ 	.word	0x00000000
        /*0040*/ 	.short	0x0000
        /*0042*/ 	.short	0x0000
        /*0044*/ 	.byte	0x00, 0xf5, 0x21, 0x00


	//----- nvinfo : EIATTR_SPARSE_MMA_MASK
	.align		4
.L_83:
        /*0048*/ 	.byte	0x03, 0x50
        /*004a*/ 	.short	0x0000


	//----- nvinfo : EIATTR_MAXREG_COUNT
	.align		4
        /*004c*/ 	.byte	0x03, 0x1b
        /*004e*/ 	.short	0x00ff


	//----- nvinfo : EIATTR_NUM_BARRIERS
	.align		4
        /*0050*/ 	.byte	0x02, 0x4c
        /*0052*/ 	.byte	0x01
	.zero		1


	//----- nvinfo : EIATTR_MERCURY_ISA_VERSION
	.align		4
        /*0054*/ 	.byte	0x03, 0x5f
        /*0056*/ 	.short	0x0101


	//----- nvinfo : EIATTR_VRC_CTA_INIT_COUNT
	.align		4
        /*0058*/ 	.byte	0x02, 0x4a
	.zero		1
	.zero		1


	//----- nvinfo : EIATTR_EXIT_INSTR_OFFSETS
	.align		4
        /*005c*/ 	.byte	0x04, 0x1c
        /*005e*/ 	.short	(.L_85 - .L_84)


	//   ....[0]....
.L_84:
        /*0060*/ 	.word	0x00000710


	//----- nvinfo : EIATTR_CBANK_PARAM_SIZE
	.align		4
.L_85:
        /*0064*/ 	.byte	0x03, 0x19
        /*0066*/ 	.short	0x0018


	//----- nvinfo : EIATTR_PARAM_CBANK
	.align		4
        /*0068*/ 	.byte	0x04, 0x0a
        /*006a*/ 	.short	(.L_87 - .L_86)
	.align		4
.L_86:
        /*006c*/ 	.word	index@(.nv.constant0._Z22inhibitColumns_wrapperPjPbfj)
        /*0070*/ 	.short	0x0380
        /*0072*/ 	.short	0x0018


	//----- nvinfo : EIATTR_SW_WAR
	.align		4
.L_87:
        /*0074*/ 	.byte	0x04, 0x36
        /*0076*/ 	.short	(.L_89 - .L_88)
.L_88:
        /*0078*/ 	.word	0x00000008
.L_89:


//--------------------- .nv.info._Z24calculateOverlap_wrapperPbPjPfS1_S0_fjjS0_j --------------------------
	.section	.nv.info._Z24calculateOverlap_wrapperPbPjPfS1_S0_fjjS0_j,"",@"SHT_CUDA_INFO"
	.sectionflags	@""
	.align	4


	//----- nvinfo : EIATTR_CUDA_API_VERSION
	.align		4
        /*0000*/ 	.byte	0x04, 0x37
        /*0002*/ 	.short	(.L_91 - .L_90)
.L_90:
        /*0004*/ 	.word	0x00000082


	//----- nvinfo : EIATTR_KPARAM_INFO
	.align		4
.L_91:
        /*0008*/ 	.byte	0x04, 0x17
        /*000a*/ 	.short	(.L_93 - .L_92)
.L_92:
        /*000c*/ 	.word	0x00000000
        /*0010*/ 	.short	0x0009
        /*0012*/ 	.short	0x0040
        /*0014*/ 	.byte	0x00, 0xf0, 0x11, 0x00


	//----- nvinfo : EIATTR_KPARAM_INFO
	.align		4
.L_93:
        /*0018*/ 	.byte	0x04, 0x17
        /*001a*/ 	.short	(.L_95 - .L_94)
.L_94:
        /*001c*/ 	.word	0x00000000
        /*0020*/ 	.short	0x0008
        /*0022*/ 	.short	0x0038
        /*0024*/ 	.byte	0x00, 0xf5, 0x21, 0x00


	//----- nvinfo : EIATTR_KPARAM_INFO
	.align		4
.L_95:
        /*0028*/ 	.byte	0x04, 0x17
        /*002a*/ 	.short	(.L_97 - .L_96)
.L_96:
        /*002c*/ 	.word	0x00000000
        /*0030*/ 	.short	0x0007
        /*0032*/ 	.short	0x0030
        /*0034*/ 	.byte	0x00, 0xf0, 0x11, 0x00


	//----- nvinfo : EIATTR_KPARAM_INFO
	.align		4
.L_97:
        /*0038*/ 	.byte	0x04, 0x17
        /*003a*/ 	.short	(.L_99 - .L_98)
.L_98:
        /*003c*/ 	.word	0x00000000
        /*0040*/ 	.short	0x0006
        /*0042*/ 	.short	0x002c
        /*0044*/ 	.byte	0x00, 0xf0, 0x11, 0x00


	//----- nvinfo : EIATTR_KPARAM_INFO
	.align		4
.L_99:
        /*0048*/ 	.byte	0x04, 0x17
        /*004a*/ 	.short	(.L_101 - .L_100)
.L_100:
        /*004c*/ 	.word	0x00000000
        /*0050*/ 	.short	0x0005
        /*0052*/ 	.short	0x0028
        /*0054*/ 	.byte	0x00, 0xf0, 0x11, 0x00


	//----- nvinfo : EIATTR_KPARAM_INFO
	.align		4
.L_101:
        /*0058*/ 	.byte	0x04, 0x17
        /*005a*/ 	.short	(.L_103 - .L_102)
.L_102:
        /*005c*/ 	.word	0x00000000
        /*0060*/ 	.short	0x0004
        /*0062*/ 	.short	0x0020
        /*0064*/ 	.byte	0x00, 0xf5, 0x21, 0x00


	//----- nvinfo : EIATTR_KPARAM_INFO
	.align		4
.L_103:
        /*0068*/ 	.byte	0x04, 0x17
        /*006a*/ 	.short	(.L_105 - .L_104)
.L_104:
        /*006c*/ 	.word	0x00000000
        /*0070*/ 	.short	0x0003
        /*0072*/ 	.short	0x0018
        /*0074*/ 	.byte	0x00, 0xf5, 0x21, 0x00


	//----- nvinfo : EIATTR_KPARAM_INFO
	.align		4
.L_105:
        /*0078*/ 	.byte	0x04, 0x17
        /*007a*/ 	.short	(.L_107 - .L_106)
.L_106:
        /*007c*/ 	.word	0x00000000
        /*0080*/ 	.short	0x0002
        /*0082*/ 	.short	0x0010
        /*0084*/ 	.byte	0x00, 0xf5, 0x21, 0x00


	//----- nvinfo : EIATTR_KPARAM_INFO
	.align		4
.L_107:
        /*0088*/ 	.byte	0x04, 0x17
        /*008a*/ 	.short	(.L_109 - .L_108)
.L_108:
        /*008c*/ 	.word	0x00000000
        /*0090*/ 	.short	0x0001
        /*0092*/ 	.short	0x0008
        /*0094*/ 	.byte	0x00, 0xf5, 0x21, 0x00


	//----- nvinfo : EIATTR_KPARAM_INFO
	.align		4
.L_109:
        /*0098*/ 	.byte	0x04, 0x17
        /*009a*/ 	.short	(.L_111 - .L_110)
.L_110:
        /*009c*/ 	.word	0x00000000
        /*00a0*/ 	.short	0x0000
        /*00a2*/ 	.short	0x0000
        /*00a4*/ 	.byte	0x00, 0xf5, 0x21, 0x00


	//----- nvinfo : EIATTR_SPARSE_MMA_MASK
	.align		4
.L_111:
        /*00a8*/ 	.byte	0x03, 0x50
        /*00aa*/ 	.short	0x0000


	//----- nvinfo : EIATTR_MAXREG_COUNT
	.align		4
        /*00ac*/ 	.byte	0x03, 0x1b
        /*00ae*/ 	.short	0x00ff


	//----- nvinfo : EIATTR_MERCURY_ISA_VERSION
	.align		4
        /*00b0*/ 	.byte	0x03, 0x5f
        /*00b2*/ 	.short	0x0101


	//----- nvinfo : EIATTR_VRC_CTA_INIT_COUNT
	.align		4
        /*00b4*/ 	.byte	0x02, 0x4a
	.zero		1
	.zero		1


	//----- nvinfo : EIATTR_EXIT_INSTR_OFFSETS
	.align		4
        /*00b8*/ 	.byte	0x04, 0x1c
        /*00ba*/ 	.short	(.L_113 - .L_112)


	//   ....[0]....
.L_112:
        /*00bc*/ 	.word	0x00000a80


	//   ....[1]....
        /*00c0*/ 	.word	0x00000ac0


	//----- nvinfo : EIATTR_CRS_STACK_SIZE
	.align		4
.L_113:
        /*00c4*/ 	.byte	0x04, 0x1e
        /*00c6*/ 	.short	(.L_115 - .L_114)
.L_114:
        /*00c8*/ 	.word	0x00000000


	//----- nvinfo : EIATTR_CBANK_PARAM_SIZE
	.align		4
.L_115:
        /*00cc*/ 	.byte	0x03, 0x19
        /*00ce*/ 	.short	0x0044


	//----- nvinfo : EIATTR_PARAM_CBANK
	.align		4
        /*00d0*/ 	.byte	0x04, 0x0a
        /*00d2*/ 	.short	(.L_117 - .L_116)
	.align		4
.L_116:
        /*00d4*/ 	.word	index@(.nv.constant0._Z24calculateOverlap_wrapperPbPjPfS1_S0_fjjS0_j)
        /*00d8*/ 	.short	0x0380
        /*00da*/ 	.short	0x0044


	//----- nvinfo : EIATTR_SW_WAR
	.align		4
.L_117:
        /*00dc*/ 	.byte	0x04, 0x36
        /*00de*/ 	.short	(.L_119 - .L_118)
.L_118:
        /*00e0*/ 	.word	0x00000008
.L_119:


//--------------------- .nv.info._Z7computeP4args --------------------------
	.section	.nv.info._Z7computeP4args,"",@"SHT_CUDA_INFO"
	.sectionflags	@""
	.align	4


	//----- nvinfo : EIATTR_CUDA_API_VERSION
	.align		4
        /*0000*/ 	.byte	0x04, 0x37
        /*0002*/ 	.short	(.L_121 - .L_120)
.L_120:
        /*0004*/ 	.word	0x00000082


	//----- nvinfo : EIATTR_KPARAM_INFO
	.align		4
.L_121:
        /*0008*/ 	.byte	0x04, 0x17
        /*000a*/ 	.short	(.L_123 - .L_122)
.L_122:
        /*000c*/ 	.word	0x00000000
        /*0010*/ 	.short	0x0000
        /*0012*/ 	.short	0x0000
        /*0014*/ 	.byte	0x00, 0xf5, 0x21, 0x00


	//----- nvinfo : EIATTR_SPARSE_MMA_MASK
	.align		4
.L_123:
        /*0018*/ 	.byte	0x03, 0x50
        /*001a*/ 	.short	0x0000


	//----- nvinfo : EIATTR_MAXREG_COUNT
	.align		4
        /*001c*/ 	.byte	0x03, 0x1b
        /*001e*/ 	.short	0x00ff


	//----- nvinfo : EIATTR_NUM_BARRIERS
	.align		4
        /*0020*/ 	.byte	0x02, 0x4c
        /*0022*/ 	.byte	0x01
	.zero		1


	//----- nvinfo : EIATTR_MERCURY_ISA_VERSION
	.align		4
        /*0024*/ 	.byte	0x03, 0x5f
        /*0026*/ 	.short	0x0101


	//----- nvinfo : EIATTR_VRC_CTA_INIT_COUNT
	.align		4
        /*0028*/ 	.byte	0x02, 0x4a
	.zero		1
	.zero		1


	//----- nvinfo : EIATTR_EXIT_INSTR_OFFSETS
	.align		4
        /*002c*/ 	.byte	0x04, 0x1c
        /*002e*/ 	.short	(.L_125 - .L_124)


	//   ....[0]....
.L_124:
        /*0030*/ 	.word	0x00002930


	//   ....[1]....
        /*0034*/ 	.word	0x00002960


	//   ....[2]....
        /*0038*/ 	.word	0x00002a20


	//----- nvinfo : EIATTR_CRS_STACK_SIZE
	.align		4
.L_125:
        /*003c*/ 	.byte	0x04, 0x1e
        /*003e*/ 	.short	(.L_127 - .L_126)
.L_126:
        /*0040*/ 	.word	0x00000000


	//----- nvinfo : EIATTR_CBANK_PARAM_SIZE
	.align		4
.L_127:
        /*0044*/ 	.byte	0x03, 0x19
        /*0046*/ 	.short	0x0008


	//----- nvinfo : EIATTR_PARAM_CBANK
	.align		4
        /*0048*/ 	.byte	0x04, 0x0a
        /*004a*/ 	.short	(.L_129 - .L_128)
	.align		4
.L_128:
        /*004c*/ 	.word	index@(.nv.constant0._Z7computeP4args)
        /*0050*/ 	.short	0x0380
        /*0052*/ 	.short	0x0008


	//----- nvinfo : EIATTR_SW_WAR
	.align		4
.L_129:
        /*0054*/ 	.byte	0x04, 0x36
        /*0056*/ 	.short	(.L_131 - .L_130)
.L_130:
        /*0058*/ 	.word	0x00000008
.L_131:


//--------------------- .nv.callgraph             --------------------------
	.section	.nv.callgraph,"",@"SHT_CUDA_CALLGRAPH"
	.align	4
	.sectionentsize	8
	.align		4
        /*0000*/ 	.word	0x00000000
	.align		4
        /*0004*/ 	.word	0xffffffff
	.align		4
        /*0008*/ 	.word	0x00000000
	.align		4
        /*000c*/ 	.word	0xfffffffe
	.align		4
        /*0010*/ 	.word	0x00000000
	.align		4
        /*0014*/ 	.word	0xfffffffd
	.align		4
        /*0018*/ 	.word	0x00000000
	.align		4
        /*001c*/ 	.word	0xfffffffc


//--------------------- .text._Z23averageActivity_wrapperPbPf --------------------------
	.section	.text._Z23averageActivity_wrapperPbPf,"ax",@progbits
	.align	128
        .global         _Z23averageActivity_wrapperPbPf
        .type           _Z23averageActivity_wrapperPbPf,@function
        .size           _Z23averageActivity_wrapperPbPf,(.L_x_103 - _Z23averageActivity_wrapperPbPf)
        .other          _Z23averageActivity_wrapperPbPf,@"STO_CUDA_ENTRY STV_DEFAULT"
_Z23averageActivity_wrapperPbPf:
.text._Z23averageActivity_wrapperPbPf:
[----:B------:R-:W-:Y:S01]  /*0000*/  LDC R1, c[0x0][0x37c] ;  /* 0x0000df00ff017b82 */ /* 0x000fe20000000800 */
[----:B------:R-:W0:Y:S01]  /*0010*/  S2R R2, SR_TID.X ;  /* 0x0000000000027919 */ /* 0x000e220000002100 */
[----:B------:R-:W0:Y:S01]  /*0020*/  LDCU.64 UR4, c[0x0][0x380] ;  /* 0x00007000ff0477ac */ /* 0x000e220008000a00 */
[----:B------:R-:W1:Y:S01]  /*0030*/  LDCU.64 UR6, c[0x0][0x358] ;  /* 0x00006b00ff0677ac */ /* 0x000e620008000a00 */
[----:B0-----:R-:W-:-:S05]  /*0040*/  IADD3 R6, P0, PT, R2, UR4, RZ ;  /* 0x0000000402067c10 */ /* 0x001fca000ff1e0ff */
[----:B------:R-:W-:-:S05]  /*0050*/  IMAD.X R7, RZ, RZ, UR5, P0 ;  /* 0x00000005ff077e24 */ /* 0x000fca00080e06ff */
[----:B-1----:R-:W2:Y:S01]  /*0060*/  LDG.E.S8 R6, desc[UR6][R6.64] ;  /* 0x0000000606067981 */ /* 0x002ea2000c1e1300 */
[----:B------:R-:W0:Y:S01]  /*0070*/  S2UR UR5, SR_CgaCtaId ;  /* 0x00000000000579c3 */ /* 0x000e220000008800 */
[----:B------:R-:W-:-:S07]  /*0080*/  UMOV UR4, 0x400 ;  /* 0x0000040000047882 */ /* 0x000fce0000000000 */
[----:B------:R-:W1:Y:S01]  /*0090*/  LDC R5, c[0x0][0x360] ;  /* 0x0000d800ff057b82 */ /* 0x000e620000000800 */
[----:B0-----:R-:W-:-:S06]  /*00a0*/  ULEA UR4, UR5, UR4, 0x18 ;  /* 0x0000000405047291 */ /* 0x001fcc000f8ec0ff */
[----:B------:R-:W-:Y:S02]  /*00b0*/  LEA R4, R2, UR4, 0x2 ;  /* 0x0000000402047c11 */ /* 0x000fe4000f8e10ff */
[----:B-1----:R-:W-:Y:S01]  /*00c0*/  ISETP.GE.U32.AND P0, PT, R5, 0x200, PT ;  /* 0x000002000500780c */ /* 0x002fe20003f06070 */
[----:B--2---:R-:W0:Y:S02]  /*00d0*/  I2F.S16 R3, R6 ;  /* 0x0000000600037306 */ /* 0x004e240000101400 */
[----:B0-----:R0:W-:Y:S10]  /*00e0*/  STS [R4], R3 ;  /* 0x0000000304007388 */ /* 0x0011f40000000800 */
[----:B------:R-:W-:Y:S05]  /*00f0*/  @!P0 BRA `(.L_x_0) ;  /* 0x0000000000188947 */ /* 0x000fea0003800000 */
[----:B------:R-:W-:-:S13]  /*0100*/  ISETP.GT.U32.AND P0, PT, R2, 0xff, PT ;  /* 0x000000ff0200780c */ /* 0x000fda0003f04070 */
[----:B------:R-:W0:Y:S02]  /*0110*/  @!P0 LDS R0, [R4+0x400] ;  /* 0x0004000004008984 */ /* 0x000e240000000800 */
[----:B0-----:R-:W-:-:S05]  /*0120*/  @!P0 FADD R3, R3, R0 ;  /* 0x0000000003038221 */ /* 0x001fca0000000000 */
[----:B------:R1:W-:Y:S01]  /*0130*/  @!P0 STS [R4], R3 ;  /* 0x0000000304008388 */ /* 0x0003e20000000800 */
[----:B------:R-:W-:Y:S06]  /*0140*/  BAR.SYNC.DEFER_BLOCKING 0x0 ;  /* 0x0000000000007b1d */ /* 0x000fec0000010000 */
[----:B------:R-:W-:Y:S05]  /*0150*/  BRA `(.L_x_1) ;  /* 0x0000000000087947 */ /* 0x000fea0003800000 */
.L_x_0:
[----:B------:R-:W-:-:S13]  /*0160*/  ISETP.GE.U32.AND P0, PT, R5, 0x100, PT ;  /* 0x000001000500780c */ /* 0x000fda0003f06070 */
[----:B------:R-:W-:Y:S05]  /*0170*/  @!P0 BRA `(.L_x_2) ;  /* 0x00000000001c8947 */ /* 0x000fea0003800000 */
.L_x_1:
[----:B------:R-:W-:-:S13]  /*0180*/  ISETP.GT.U32.AND P0, PT, R2, 0x7f, PT ;  /* 0x0000007f0200780c */ /* 0x000fda0003f04070 */
[----:B------:R-:W-:Y:S04]  /*0190*/  @!P0 LDS R0, [R4+0x200] ;  /* 0x0002000004008984 */ /* 0x000fe80000000800 */
[----:B01----:R-:W0:Y:S02]  /*01a0*/  @!P0 LDS R3, [R4] ;  /* 0x0000000004038984 */ /* 0x003e240000000800 */
[----:B0-----:R-:W-:-:S05]  /*01b0*/  @!P0 FADD R3, R0, R3 ;  /* 0x0000000300038221 */ /* 0x001fca0000000000 */
[----:B------:R1:W-:Y:S01]  /*01c0*/  @!P0 STS [R4], R3 ;  /* 0x0000000304008388 */ /* 0x0003e20000000800 */
[----:B------:R-:W-:Y:S06]  /*01d0*/  BAR.SYNC.DEFER_BLOCKING 0x0 ;  /* 0x0000000000007b1d */ /* 0x000fec0000010000 */
[----:B------:R-:W-:Y:S05]  /*01e0*/  BRA `(.L_x_3) ;  /* 0x0000000000087947 */ /* 0x000fea0003800000 */
.L_x_2:
[----:B------:R-:W-:-:S13]  /*01f0*/  ISETP.GE.U32.AND P0, PT, R5, 0x80, PT ;  /* 0x000000800500780c */ /* 0x000fda0003f06070 */
[----:B------:R-:W-:Y:S05]  /*0200*/  @!P0 BRA `(.L_x_4) ;  /* 0x0000000000188947 */ /* 0x000fea0003800000 */
.L_x_3:
[----:B------:R-:W-:-:S13]  /*0210*/  ISETP.GT.U32.AND P0, PT, R2, 0x3f, PT ;  /* 0x0000003f0200780c */ /* 0x000fda0003f04070 */
[----:B------:R-:W-:Y:S04]  /*0220*/  @!P0 LDS R0, [R4+0x100] ;  /* 0x0001000004008984 */ /* 0x000fe80000000800 */
[----:B01----:R-:W0:Y:S02]  /*0230*/  @!P0 LDS R3, [R4] ;  /* 0x0000000004038984 */ /* 0x003e240000000800 */
[----:B0-----:R-:W-:-:S05]  /*0240*/  @!P0 FADD R3, R0, R3 ;  /* 0x0000000300038221 */ /* 0x001fca0000000000 */
[----:B------:R1:W-:Y:S01]  /*0250*/  @!P0 STS [R4], R3 ;  /* 0x0000000304008388 */ /* 0x0003e20000000800 */
[----:B------:R-:W-:Y:S06]  /*0260*/  BAR.SYNC.DEFER_BLOCKING 0x0 ;  /* 0x0000000000007b1d */ /* 0x000fec0000010000 */
.L_x_4:
[----:B------:R-:W-:Y:S01]  /*0270*/  ISETP.GT.U32.AND P0, PT, R2, 0x1f, PT ;  /* 0x0000001f0200780c */ /* 0x000fe20003f04070 */
[----:B------:R-:W-:-:S12]  /*0280*/  BSSY.RECONVERGENT B0, `(.L_x_5) ;  /* 0x0000026000007945 */ /* 0x000fd80003800200 */
[----:B------:R-:W-:Y:S05]  /*0290*/  @P0 BRA `(.L_x_6) ;  /* 0x0000000000900947 */ /* 0x000fea0003800000 */
[----:B------:R-:W-:-:S13]  /*02a0*/  ISETP.GE.U32.AND P0, PT, R5, 0x40, PT ;  /* 0x000000400500780c */ /* 0x000fda0003f06070 */
[----:B------:R-:W-:Y:S04]  /*02b0*/  @P0 LDS R0, [R4+0x80] ;  /* 0x0000800004000984 */ /* 0x000fe80000000800 */
[----:B01----:R-:W0:Y:S02]  /*02c0*/  @P0 LDS R3, [R4] ;  /* 0x0000000004030984 */ /* 0x003e240000000800 */
[----:B0-----:R-:W-:Y:S01]  /*02d0*/  @P0 FADD R0, R0, R3 ;  /* 0x0000000300000221 */ /* 0x001fe20000000000 */
[----:B------:R-:W-:Y:S06]  /*02e0*/  @P0 BRA `(.L_x_7) ;  /* 0x00000000000c0947 */ /* 0x000fec0003800000 */
[----:B------:R-:W-:-:S13]  /*02f0*/  ISETP.GE.U32.AND P0, PT, R5, 0x20, PT ;  /* 0x000000200500780c */ /* 0x000fda0003f06070 */
[----:B------:R-:W-:Y:S05]  /*0300*/  @!P0 BRA `(.L_x_8) ;  /* 0x0000000000148947 */ /* 0x000fea0003800000 */
[----:B------:R0:W1:Y:S02]  /*0310*/  LDS R0, [R4] ;  /* 0x0000000004007984 */ /* 0x0000640000000800 */
.L_x_7:
[----:B------:R-:W1:Y:S02]  /*0320*/  LDS R3, [R4+0x40] ;  /* 0x0000400004037984 */ /* 0x000e640000000800 */
[----:B-1----:R-:W-:-:S05]  /*0330*/  FADD R3, R3, R0 ;  /* 0x0000000003037221 */ /* 0x002fca0000000000 */
[----:B------:R2:W-:Y:S01]  /*0340*/  STS [R4], R3 ;  /* 0x0000000304007388 */ /* 0x0005e20000000800 */
[----:B------:R-:W-:Y:S05]  /*0350*/  BRA `(.L_x_9) ;  /* 0x00000000000c7947 */ /* 0x000fea0003800000 */
.L_x_8:
[----:B------:R-:W-:-:S13]  /*0360*/  ISETP.GE.U32.AND P0, PT, R5, 0x10, PT ;  /* 0x000000100500780c */ /* 0x000fda0003f06070 */
[----:B------:R-:W-:Y:S05]  /*0370*/  @!P0 BRA `(.L_x_10) ;  /* 0x0000000000108947 */ /* 0x000fea0003800000 */
[----:B------:R0:W1:Y:S02]  /*0380*/  LDS R3, [R4] ;  /* 0x0000000004037984 */ /* 0x0000640000000800 */
.L_x_9:
[----:B------:R-:W1:Y:S02]  /*0390*/  LDS R0, [R4+0x20] ;  /* 0x0000200004007984 */ /* 0x000e640000000800 */
[----:B-1----:R-:W-:Y:S01]  /*03a0*/  FADD R0, R0, R3 ;  /* 0x0000000300007221 */ /* 0x002fe20000000000 */
[----:B------:R-:W-:Y:S06]  /*03b0*/  BRA `(.L_x_11) ;  /* 0x00000000000c7947 */ /* 0x000fec0003800000 */
.L_x_10:
[----:B------:R-:W-:-:S13]  /*03c0*/  ISETP.GE.U32.AND P0, PT, R5, 0x8, PT ;  /* 0x000000080500780c */ /* 0x000fda0003f06070 */
[----:B------:R-:W-:Y:S05]  /*03d0*/  @!P0 BRA `(.L_x_12) ;  /* 0x0000000000108947 */ /* 0x000fea0003800000 */
[----:B------:R0:W1:Y:S02]  /*03e0*/  LDS R0, [R4] ;  /* 0x0000000004007984 */ /* 0x0000640000000800 */
.L_x_11:
[----:B--2---:R-:W1:Y:S02]  /*03f0*/  LDS R3, [R4+0x10] ;  /* 0x0000100004037984 */ /* 0x004e640000000800 */
[----:B-1----:R-:W-:Y:S01]  /*0400*/  FADD R0, R3, R0 ;  /* 0x0000000003007221 */ /* 0x002fe20000000000 */
[----:B------:R-:W-:Y:S06]  /*0410*/  BRA `(.L_x_13) ;  /* 0x00000000000c7947 */ /* 0x000fec0003800000 */
.L_x_12:
[----:B------:R-:W-:-:S13]  /*0420*/  ISETP.GE.U32.AND P0, PT, R5, 0x4, PT ;  /* 0x000000040500780c */ /* 0x000fda0003f06070 */
[----:B------:R-:W-:Y:S05]  /*0430*/  @!P0 BRA `(.L_x_14) ;  /* 0x0000000000108947 */ /* 0x000fea0003800000 */
[----:B------:R0:W1:Y:S02]  /*0440*/  LDS R0, [R4] ;  /* 0x0000000004007984 */ /* 0x0000640000000800 */
.L_x_13:
[----:B------:R-:W1:Y:S02]  /*0450*/  LDS R3, [R4+0x8] ;  /* 0x0000080004037984 */ /* 0x000e640000000800 */
[----:B-1----:R-:W-:Y:S01]  /*0460*/  FADD R0, R3, R0 ;  /* 0x0000000003007221 */ /* 0x002fe20000000000 */
[----:B------:R-:W-:Y:S06]  /*0470*/  BRA `(.L_x_15) ;  /* 0x00000000000c7947 */ /* 0x000fec0003800000 */
.L_x_14:
[----:B------:R-:W-:-:S13]  /*0480*/  ISETP.GE.U32.AND P0, PT, R5, 0x2, PT ;  /* 0x000000020500780c */ /* 0x000fda0003f06070 */
[----:B------:R-:W-:Y:S05]  /*0490*/  @!P0 BRA `(.L_x_6) ;  /* 0x0000000000108947 */ /* 0x000fea0003800000 */
[----:B------:R0:W1:Y:S02]  /*04a0*/  LDS R0, [R4] ;  /* 0x0000000004007984 */ /* 0x0000640000000800 */
.L_x_15:
[----:B------:R-:W1:Y:S02]  /*04b0*/  LDS R3, [R4+0x4] ;  /* 0x0000040004037984 */ /* 0x000e640000000800 */
[----:B-1----:R-:W-:-:S05]  /*04c0*/  FADD R3, R3, R0 ;  /* 0x0000000003037221 */ /* 0x002fca0000000000 */
[----:B------:R2:W-:Y:S02]  /*04d0*/  STS [R4], R3 ;  /* 0x0000000304007388 */ /* 0x0005e40000000800 */
.L_x_6:
[----:B------:R-:W-:Y:S05]  /*04e0*/  BSYNC.RECONVERGENT B0 ;  /* 0x0000000000007941 */ /* 0x000fea0003800200 */
.L_x_5:
[----:B------:R-:W-:Y:S01]  /*04f0*/  BAR.SYNC.DEFER_BLOCKING 0x0 ;  /* 0x0000000000007b1d */ /* 0x000fe20000010000 */
[----:B012---:R-:W-:-:S05]  /*0500*/  I2FP.F32.U32 R3, R5 ;  /* 0x0000000500037245 */ /* 0x007fca0000201000 */
[----:B------:R-:W0:Y:S02]  /*0510*/  MUFU.RCP R6, R3 ;  /* 0x0000000300067308 */ /* 0x000e240000001000 */
[----:B0-----:R-:W-:Y:S01]  /*0520*/  FFMA R5, -R3, R6, 1 ;  /* 0x3f80000003057423 */ /* 0x001fe20000000106 */
[----:B------:R-:W0:Y:S03]  /*0530*/  LDS R0, [UR4] ;  /* 0x00000004ff007984 */ /* 0x000e260008000800 */
[----:B------:R-:W-:Y:S02]  /*0540*/  FFMA R5, R6, R5, R6 ;  /* 0x0000000506057223 */ /* 0x000fe40000000006 */
[----:B0-----:R-:W0:Y:S02]  /*0550*/  FCHK P0, R0, R3 ;  /* 0x0000000300007302 */ /* 0x001e240000000000 */
[----:B------:R-:W-:-:S04]  /*0560*/  FFMA R6, R0, R5, RZ ;  /* 0x0000000500067223 */ /* 0x000fc800000000ff */
[----:B------:R-:W-:-:S04]  /*0570*/  FFMA R7, -R3, R6, R0 ;  /* 0x0000000603077223 */ /* 0x000fc80000000100 */
[----:B------:R-:W-:Y:S01]  /*0580*/  FFMA R5, R5, R7, R6 ;  /* 0x0000000705057223 */ /* 0x000fe20000000006 */
[----:B0-----:R-:W-:Y:S06]  /*0590*/  @!P0 BRA `(.L_x_16) ;  /* 0x00000000000c8947 */ /* 0x001fec0003800000 */
[----:B------:R-:W-:-:S07]  /*05a0*/  MOV R6, 0x5c0 ;  /* 0x000005c000067802 */ /* 0x000fce0000000f00 */
[----:B------:R-:W-:Y:S05]  /*05b0*/  CALL.REL.NOINC `($__internal_0_$__cuda_sm3x_div_rn_noftz_f32_slowpath) ;  /* 0x0000000000187944 */ /* 0x000fea0003c00000 */
[----:B------:R-:W-:-:S07]  /*05c0*/  IMAD.MOV.U32 R5, RZ, RZ, R0 ;  /* 0x000000ffff057224 */ /* 0x000fce00078e0000 */
.L_x_16:
[----:B------:R-:W0:Y:S01]  /*05d0*/  LDC.64 R6, c[0x0][0x388] ;  /* 0x0000e200ff067b82 */ /* 0x000e220000000a00 */
[----:B------:R-:W-:Y:S01]  /*05e0*/  STS [R4], R5 ;  /* 0x0000000504007388 */ /* 0x000fe20000000800 */
[----:B0-----:R-:W-:-:S05]  /*05f0*/  IMAD.WIDE.U32 R2, R2, 0x4, R6 ;  /* 0x0000000402027825 */ /* 0x001fca00078e0006 */
[----:B------:R-:W-:Y:S01]  /*0600*/  STG.E desc[UR6][R2.64], R5 ;  /* 0x0000000502007986 */ /* 0x000fe2000c101906 */
[----:B------:R-:W-:Y:S05]  /*0610*/  EXIT ;  /* 0x000000000000794d */ /* 0x000fea0003800000 */
        .weak           $__internal_0_$__cuda_sm3x_div_rn_noftz_f32_slowpath
        .type           $__internal_0_$__cuda_sm3x_div_rn_noftz_f32_slowpath,@function
        .size           $__internal_0_$__cuda_sm3x_div_rn_noftz_f32_slowpath,(.L_x_103 - $__internal_0_$__cuda_sm3x_div_rn_noftz_f32_slowpath)
$__internal_0_$__cuda_sm3x_div_rn_noftz_f32_slowpath:
[--C-:B------:R-:W-:Y:S01]  /*0620*/  SHF.R.U32.HI R7, RZ, 0x17, R3.reuse ;  /* 0x00000017ff077819 */ /* 0x100fe20000011603 */
[--C-:B------:R-:W-:Y:S01]  /*0630*/  IMAD.MOV.U32 R8, RZ, RZ, R0.reuse ;  /* 0x000000ffff087224 */ /* 0x100fe200078e0000 */
[----:B------:R-:W-:Y:S01]  /*0640*/  SHF.R.U32.HI R5, RZ, 0x17, R0 ;  /* 0x00000017ff057819 */ /* 0x000fe20000011600 */
[----:B------:R-:W-:Y:S01]  /*0650*/  IMAD.MOV.U32 R9, RZ, RZ, R3 ;  /* 0x000000ffff097224 */ /* 0x000fe200078e0003 */
[----:B------:R-:W-:Y:S02]  /*0660*/  LOP3.LUT R7, R7, 0xff, RZ, 0xc0, !PT ;  /* 0x000000ff07077812 */ /* 0x000fe400078ec0ff */
[----:B------:R-:W-:-:S03]  /*0670*/  LOP3.LUT R5, R5, 0xff, RZ, 0xc0, !PT ;  /* 0x000000ff05057812 */ /* 0x000fc600078ec0ff */
[----:B------:R-:W-:Y:S02]  /*0680*/  VIADD R12, R7, 0xffffffff ;  /* 0xffffffff070c7836 */ /* 0x000fe40000000000 */
[----:B------:R-:W-:-:S03]  /*0690*/  VIADD R11, R5, 0xffffffff ;  /* 0xffffffff050b7836 */ /* 0x000fc60000000000 */
[----:B------:R-:W-:-:S04]  /*06a0*/  ISETP.GT.U32.AND P0, PT, R12, 0xfd, PT ;  /* 0x000000fd0c00780c */ /* 0x000fc80003f04070 */
[----:B------:R-:W-:-:S13]  /*06b0*/  ISETP.GT.U32.OR P0, PT, R11, 0xfd, P0 ;  /* 0x000000fd0b00780c */ /* 0x000fda0000704470 */
[----:B------:R-:W-:Y:S01]  /*06c0*/  @!P0 IMAD.MOV.U32 R10, RZ, RZ, RZ ;  /* 0x000000ffff0a8224 */ /* 0x000fe200078e00ff */
[----:B------:R-:W-:Y:S06]  /*06d0*/  @!P0 BRA `(.L_x_17) ;  /* 0x00000000005c8947 */ /* 0x000fec0003800000 */
[----:B------:R-:W-:Y:S02]  /*06e0*/  FSETP.GTU.FTZ.AND P0, PT, |R0|, +INF , PT ;  /* 0x7f8000000000780b */ /* 0x000fe40003f1c200 */
[----:B------:R-:W-:-:S04]  /*06f0*/  FSETP.GTU.FTZ.AND P1, PT, |R3|, +INF , PT ;  /* 0x7f8000000300780b */ /* 0x000fc80003f3c200 */
[----:B------:R-:W-:-:S13]  /*0700*/  PLOP3.LUT P0, PT, P0, P1, PT, 0xf8, 0x8f ;  /* 0x00000000008f781c */ /* 0x000fda0000703f70 */
[----:B------:R-:W-:Y:S05]  /*0710*/  @P0 BRA `(.L_x_18) ;  /* 0x0000000400440947 */ /* 0x000fea0003800000 */
[----:B------:R-:W-:-:S13]  /*0720*/  LOP3.LUT P0, RZ, R9, 0x7fffffff, R8, 0xc8, !PT ;  /* 0x7fffffff09ff7812 */ /* 0x000fda000780c808 */
[----:B------:R-:W-:Y:S05]  /*0730*/  @!P0 BRA `(.L_x_19) ;  /* 0x0000000400348947 */ /* 0x000fea0003800000 */
[C---:B------:R-:W-:Y:S02]  /*0740*/  FSETP.NEU.FTZ.AND P2, PT, |R0|.reuse, +INF , PT ;  /* 0x7f8000000000780b */ /* 0x040fe40003f5d200 */
[----:B------:R-:W-:Y:S02]  /*0750*/  FSETP.NEU.FTZ.AND P1, PT, |R3|, +INF , PT ;  /* 0x7f8000000300780b */ /* 0x000fe40003f3d200 */
[----:B------:R-:W-:-:S11]  /*0760*/  FSETP.NEU.FTZ.AND P0, PT, |R0|, +INF , PT ;  /* 0x7f8000000000780b */ /* 0x000fd60003f1d200 */
[----:B------:R-:W-:Y:S05]  /*0770*/  @!P1 BRA !P2, `(.L_x_19) ;  /* 0x0000000400249947 */ /* 0x000fea0005000000 */
[----:B------:R-:W-:-:S04]  /*0780*/  LOP3.LUT P2, RZ, R8, 0x7fffffff, RZ, 0xc0, !PT ;  /* 0x7fffffff08ff7812 */ /* 0x000fc8000784c0ff */
[----:B------:R-:W-:-:S13]  /*0790*/  PLOP3.LUT P1, PT, P1, P2, PT, 0x2f, 0xf2 ;  /* 0x0000000000f2781c */ /* 0x000fda0000f24577 */
[----:B------:R-:W-:Y:S05]  /*07a0*/  @P1 BRA `(.L_x_20) ;  /* 0x0000000400101947 */ /* 0x000fea0003800000 */
[----:B------:R-:W-:-:S04]  /*07b0*/  LOP3.LUT P1, RZ, R9, 0x7fffffff, RZ, 0xc0, !PT ;  /* 0x7fffffff09ff7812 */ /* 0x000fc8000782c0ff */
[----:B------:R-:W-:-:S13]  /*07c0*/  PLOP3.LUT P0, PT, P0, P1, PT, 0x2f, 0xf2 ;  /* 0x0000000000f2781c */ /* 0x000fda0000702577 */
[----:B------:R-:W-:Y:S05]  /*07d0*/  @P0 BRA `(.L_x_21) ;  /* 0x0000000000f80947 */ /* 0x000fea0003800000 */
[----:B------:R-:W-:Y:S02]  /*07e0*/  ISETP.GE.AND P0, PT, R11, RZ, PT ;  /* 0x000000ff0b00720c */ /* 0x000fe40003f06270 */
[----:B------:R-:W-:-:S11]  /*07f0*/  ISETP.GE.AND P1, PT, R12, RZ, PT ;  /* 0x000000ff0c00720c */ /* 0x000fd60003f26270 */
[----:B------:R-:W-:Y:S02]  /*0800*/  @P0 IMAD.MOV.U32 R10, RZ, RZ, RZ ;  /* 0x000000ffff0a0224 */ /* 0x000fe400078e00ff */
[----:B------:R-:W-:Y:S01]  /*0810*/  @!P0 FFMA R8, R0, 1.84467440737095516160e+19, RZ ;  /* 0x5f80000000088823 */ /* 0x000fe200000000ff */
[----:B------:R-:W-:Y:S02]  /*0820*/  @!P0 IMAD.MOV.U32 R10, RZ, RZ, -0x40 ;  /* 0xffffffc0ff0a8424 */ /* 0x000fe400078e00ff */
[----:B------:R-:W-:Y:S02]  /*0830*/  @!P1 FFMA R9, R3, 1.84467440737095516160e+19, RZ ;  /* 0x5f80000003099823 */ /* 0x000fe400000000ff */
[----:B------:R-:W-:-:S07]  /*0840*/  @!P1 VIADD R10, R10, 0x40 ;  /* 0x000000400a0a9836 */ /* 0x000fce0000000000 */
.L_x_17:
[----:B------:R-:W-:Y:S01]  /*0850*/  LEA R0, R7, 0xc0800000, 0x17 ;  /* 0xc080000007007811 */ /* 0x000fe200078eb8ff */
[----:B------:R-:W-:-:S04]  /*0860*/  VIADD R5, R5, 0xffffff81 ;  /* 0xffffff8105057836 */ /* 0x000fc80000000000 */
[----:B------:R-:W-:Y:S02]  /*0870*/  IMAD.IADD R9, R9, 0x1, -R0 ;  /* 0x0000000109097824 */ /* 0x000fe400078e0a00 */
[C---:B------:R-:W-:Y:S01]  /*0880*/  IMAD R0, R5.reuse, -0x800000, R8 ;  /* 0xff80000005007824 */ /* 0x040fe200078e0208 */
[----:B------:R-:W-:Y:S01]  /*0890*/  IADD3 R5, PT, PT, R5, 0x7f, -R7 ;  /* 0x0000007f05057810 */ /* 0x000fe20007ffe807 */
[----:B------:R-:W0:Y:S01]  /*08a0*/  MUFU.RCP R3, R9 ;  /* 0x0000000900037308 */ /* 0x000e220000001000 */
[----:B------:R-:W-:-:S03]  /*08b0*/  FADD.FTZ R11, -R9, -RZ ;  /* 0x800000ff090b7221 */ /* 0x000fc60000010100 */
[----:B------:R-:W-:Y:S02]  /*08c0*/  IMAD.IADD R5, R5, 0x1, R10 ;  /* 0x0000000105057824 */ /* 0x000fe400078e020a */
[----:B0-----:R-:W-:-:S04]  /*08d0*/  FFMA R12, R3, R11, 1 ;  /* 0x3f800000030c7423 */ /* 0x001fc8000000000b */
[----:B------:R-:W-:-:S04]  /*08e0*/  FFMA R12, R3, R12, R3 ;  /* 0x0000000c030c7223 */ /* 0x000fc80000000003 */
[----:B------:R-:W-:-:S04]  /*08f0*/  FFMA R3, R0, R12, RZ ;  /* 0x0000000c00037223 */ /* 0x000fc800000000ff */
[----:B------:R-:W-:-:S04]  /*0900*/  FFMA R8, R11, R3, R0 ;  /* 0x000000030b087223 */ /* 0x000fc80000000000 */
[----:B------:R-:W-:-:S04]  /*0910*/  FFMA R13, R12, R8, R3 ;  /* 0x000000080c0d7223 */ /* 0x000fc80000000003 */
[----:B------:R-:W-:-:S04]  /*0920*/  FFMA R8, R11, R13, R0 ;  /* 0x0000000d0b087223 */ /* 0x000fc80000000000 */
[----:B------:R-:W-:-:S05]  /*0930*/  FFMA R0, R12, R8, R13 ;  /* 0x000000080c007223 */ /* 0x000fca000000000d */
[----:B------:R-:W-:-:S04]  /*0940*/  SHF.R.U32.HI R3, RZ, 0x17, R0 ;  /* 0x00000017ff037819 */ /* 0x000fc80000011600 */
[----:B------:R-:W-:-:S05]  /*0950*/  LOP3.LUT R3, R3, 0xff, RZ, 0xc0, !PT ;  /* 0x000000ff03037812 */ /* 0x000fca00078ec0ff */
[----:B------:R-:W-:-:S04]  /*0960*/  IMAD.IADD R7, R3, 0x1, R5 ;  /* 0x0000000103077824 */ /* 0x000fc800078e0205 */
[----:B------:R-:W-:-:S05]  /*0970*/  VIADD R3, R7, 0xffffffff ;  /* 0xffffffff07037836 */ /* 0x000fca0000000000 */
[----:B------:R-:W-:-:S13]  /*0980*/  ISETP.GE.U32.AND P0, PT, R3, 0xfe, PT ;  /* 0x000000fe0300780c */ /* 0x000fda0003f06070 */
[----:B------:R-:W-:Y:S05]  /*0990*/  @!P0 BRA `(.L_x_22) ;  /* 0x0000000000808947 */ /* 0x000fea0003800000 */
[----:B------:R-:W-:-:S13]  /*09a0*/  ISETP.GT.AND P0, PT, R7, 0xfe, PT ;  /* 0x000000fe0700780c */ /* 0x000fda0003f04270 */
[----:B------:R-:W-:Y:S05]  /*09b0*/  @P0 BRA `(.L_x_23) ;  /* 0x00000000006c0947 */ /* 0x000fea0003800000 */
[----:B------:R-:W-:-:S13]  /*09c0*/  ISETP.GE.AND P0, PT, R7, 0x1, PT ;  /* 0x000000010700780c */ /* 0x000fda0003f06270 */
[----:B------:R-:W-:Y:S05]  /*09d0*/  @P0 BRA `(.L_x_24) ;  /* 0x0000000000980947 */ /* 0x000fea0003800000 */
[----:B------:R-:W-:Y:S02]  /*09e0*/  ISETP.GE.AND P0, PT, R7, -0x18, PT ;  /* 0xffffffe80700780c */ /* 0x000fe40003f06270 */
[----:B------:R-:W-:-:S11]  /*09f0*/  LOP3.LUT R0, R0, 0x80000000, RZ, 0xc0, !PT ;  /* 0x8000000000007812 */ /* 0x000fd600078ec0ff */
[----:B------:R-:W-:Y:S05]  /*0a00*/  @!P0 BRA `(.L_x_24) ;  /* 0x00000000008c8947 */ /* 0x000fea0003800000 */
[CC--:B------:R-:W-:Y:S01]  /*0a10*/  FFMA.RZ R3, R12.reuse, R8.reuse, R13 ;  /* 0x000000080c037223 */ /* 0x0c0fe2000000c00d */
[C---:B------:R-:W-:Y:S01]  /*0a20*/  VIADD R10, R7.reuse, 0x20 ;  /* 0x00000020070a7836 */ /* 0x040fe20000000000 */
[C---:B------:R-:W-:Y:S02]  /*0a30*/  ISETP.NE.AND P2, PT, R7.reuse, RZ, PT ;  /* 0x000000ff0700720c */ /* 0x040fe40003f45270 */
[----:B------:R-:W-:Y:S01]  /*0a40*/  ISETP.NE.AND P1, PT, R7, RZ, PT ;  /* 0x000000ff0700720c */ /* 0x000fe20003f25270 */
[----:B------:R-:W-:Y:S01]  /*0a50*/  IMAD.MOV R7, RZ, RZ, -R7 ;  /* 0x000000ffff077224 */ /* 0x000fe200078e0a07 */
[----:B------:R-:W-:Y:S01]  /*0a60*/  LOP3.LUT R5, R3, 0x7fffff, RZ, 0xc0, !PT ;  /* 0x007fffff03057812 */ /* 0x000fe200078ec0ff */
[CCC-:B------:R-:W-:Y:S01]  /*0a70*/  FFMA.RP R3, R12.reuse, R8.reuse, R13.reuse ;  /* 0x000000080c037223 */ /* 0x1c0fe2000000800d */
[----:B------:R-:W-:Y:S02]  /*0a80*/  FFMA.RM R8, R12, R8, R13 ;  /* 0x000000080c087223 */ /* 0x000fe4000000400d */
[----:B------:R-:W-:-:S03]  /*0a90*/  LOP3.LUT R5, R5, 0x800000, RZ, 0xfc, !PT ;  /* 0x0080000005057812 */ /* 0x000fc600078efcff */
[----:B------:R-:W-:Y:S02]  /*0aa0*/  FSETP.NEU.FTZ.AND P0, PT, R3, R8, PT ;  /* 0x000000080300720b */ /* 0x000fe40003f1d000 */
[----:B------:R-:W-:Y:S02]  /*0ab0*/  SHF.L.U32 R10, R5, R10, RZ ;  /* 0x0000000a050a7219 */ /* 0x000fe400000006ff */
[----:B------:R-:W-:Y:S02]  /*0ac0*/  SEL R8, R7, RZ, P2 ;  /* 0x000000ff07087207 */ /* 0x000fe40001000000 */
[----:B------:R-:W-:Y:S02]  /*0ad0*/  ISETP.NE.AND P1, PT, R10, RZ, P1 ;  /* 0x000000ff0a00720c */ /* 0x000fe40000f25270 */
[----:B------:R-:W-:Y:S02]  /*0ae0*/  SHF.R.U32.HI R8, RZ, R8, R5 ;  /* 0x00000008ff087219 */ /* 0x000fe40000011605 */
[----:B------:R-:W-:-:S02]  /*0af0*/  PLOP3.LUT P0, PT, P0, P1, PT, 0xf8, 0x8f ;  /* 0x00000000008f781c */ /* 0x000fc40000703f70 */
[----:B------:R-:W-:Y:S02]  /*0b00*/  SHF.R.U32.HI R10, RZ, 0x1, R8 ;  /* 0x00000001ff0a7819 */ /* 0x000fe40000011608 */
[----:B------:R-:W-:-:S04]  /*0b10*/  SEL R3, RZ, 0x1, !P0 ;  /* 0x00000001ff037807 */ /* 0x000fc80004000000 */
[----:B------:R-:W-:-:S04]  /*0b20*/  LOP3.LUT R3, R3, 0x1, R10, 0xf8, !PT ;  /* 0x0000000103037812 */ /* 0x000fc800078ef80a */
[----:B------:R-:W-:-:S05]  /*0b30*/  LOP3.LUT R3, R3, R8, RZ, 0xc0, !PT ;  /* 0x0000000803037212 */ /* 0x000fca00078ec0ff */
[----:B------:R-:W-:-:S05]  /*0b40*/  IMAD.IADD R3, R10, 0x1, R3 ;  /* 0x000000010a037824 */ /* 0x000fca00078e0203 */
[----:B------:R-:W-:Y:S01]  /*0b50*/  LOP3.LUT R0, R3, R0, RZ, 0xfc, !PT ;  /* 0x0000000003007212 */ /* 0x000fe200078efcff */
[----:B------:R-:W-:Y:S06]  /*0b60*/  BRA `(.L_x_24) ;  /* 0x0000000000347947 */ /* 0x000fec0003800000 */
.L_x_23:
[----:B------:R-:W-:-:S04]  /*0b70*/  LOP3.LUT R0, R0, 0x80000000, RZ, 0xc0, !PT ;  /* 0x8000000000007812 */ /* 0x000fc800078ec0ff */
[----:B------:R-:W-:Y:S01]  /*0b80*/  LOP3.LUT R0, R0, 0x7f800000, RZ, 0xfc, !PT ;  /* 0x7f80000000007812 */ /* 0x000fe200078efcff */
[----:B------:R-:W-:Y:S06]  /*0b90*/  BRA `(.L_x_24) ;  /* 0x0000000000287947 */ /* 0x000fec0003800000 */
.L_x_22:
[----:B------:R-:W-:Y:S01]  /*0ba0*/  IMAD R0, R5, 0x800000, R0 ;  /* 0x0080000005007824 */ /* 0x000fe200078e0200 */
[----:B------:R-:W-:Y:S06]  /*0bb0*/  BRA `(.L_x_24) ;  /* 0x0000000000207947 */ /* 0x000fec0003800000 */
.L_x_21:
[----:B------:R-:W-:-:S04]  /*0bc0*/  LOP3.LUT R0, R9, 0x80000000, R8, 0x48, !PT ;  /* 0x8000000009007812 */ /* 0x000fc800078e4808 */
[----:B------:R-:W-:Y:S01]  /*0bd0*/  LOP3.LUT R0, R0, 0x7f800000, RZ, 0xfc, !PT ;  /* 0x7f80000000007812 */ /* 0x000fe200078efcff */
[----:B------:R-:W-:Y:S06]  /*0be0*/  BRA `(.L_x_24) ;  /* 0x0000000000147947 */ /* 0x000fec0003800000 */
.L_x_20:
[----:B------:R-:W-:Y:S01]  /*0bf0*/  LOP3.LUT R0, R9, 0x80000000, R8, 0x48, !PT ;  /* 0x8000000009007812 */ /* 0x000fe200078e4808 */
[----:B------:R-:W-:Y:S06]  /*0c00*/  BRA `(.L_x_24) ;  /* 0x00000000000c7947 */ /* 0x000fec0003800000 */
.L_x_19:
[----:B------:R-:W0:Y:S01]  /*0c10*/  MUFU.RSQ R0, -QNAN ;  /* 0xffc0000000007908 */ /* 0x000e220000001400 */
[----:B------:R-:W-:Y:S05]  /*0c20*/  BRA `(.L_x_24) ;  /* 0x0000000000047947 */ /* 0x000fea0003800000 */
.L_x_18:
[----:B------:R-:W-:-:S07]  /*0c30*/  FADD.FTZ R0, R0, R3 ;  /* 0x0000000300007221 */ /* 0x000fce0000010000 */
.L_x_24:
[----:B------:R-:W-:-:S04]  /*0c40*/  IMAD.MOV.U32 R7, RZ, RZ, 0x0 ;  /* 0x00000000ff077424 */ /* 0x000fc800078e00ff */
[----:B0-----:R-:W-:Y:S05]  /*0c50*/  RET.REL.NODEC R6 `(_Z23averageActivity_wrapperPbPf) ;  /* 0xfffffff006e87950 */ /* 0x001fea0003c3ffff */
.L_x_25:
[----:B------:R-:W-:-:S00]  /*0c60*/  BRA `(.L_x_25) ;  /* 0xfffffffc00fc7947 */ /* 0x000fc0000383ffff */
[----:B------:R-:W-:-:S00]  /*0c70*/  NOP ;  /* 0x0000000000007918 */ /* 0x000fc00000000000 */
        /* <DEDUP_REMOVED lines=8> */
.L_x_103:


//--------------------- .text._Z21adaptSynapses_wrapperPbPjPfffS_jjj --------------------------
	.section	.text._Z21adaptSynapses_wrapperPbPjPfffS_jjj,"ax",@progbits
	.align	128
        .global         _Z21adaptSynapses_wrapperPbPjPfffS_jjj
        .type           _Z21adaptSynapses_wrapperPbPjPfffS_jjj,@function
        .size           _Z21adaptSynapses_wrapperPbPjPfffS_jjj,(.L_x_106 - _Z21adaptSynapses_wrapperPbPjPfffS_jjj)
        .other          _Z21adaptSynapses_wrapperPbPjPfffS_jjj,@"STO_CUDA_ENTRY STV_DEFAULT"
_Z21adaptSynapses_wrapperPbPjPfffS_jjj:
.text._Z21adaptSynapses_wrapperPbPjPfffS_jjj:
[----:B------:R-:W-:Y:S01]  /*0000*/  LDC R1, c[0x0][0x37c] ;  /* 0x0000df00ff017b82 */ /* 0x000fe20000000800 */
[----:B------:R-:W0:Y:S07]  /*0010*/  S2R R3, SR_TID.X ;  /* 0x0000000000037919 */ /* 0x000e2e0000002100 */
[----:B------:R-:W0:Y:S01]  /*0020*/  S2UR UR6, SR_CTAID.X ;  /* 0x00000000000679c3 */ /* 0x000e220000002500 */
[----:B------:R-:W1:Y:S07]  /*0030*/  LDCU UR4, c[0x0][0x3b0] ;  /* 0x00007600ff0477ac */ /* 0x000e6e0008000800 */
[----:B------:R-:W0:Y:S02]  /*0040*/  LDC R0, c[0x0][0x360] ;  /* 0x0000d800ff007b82 */ /* 0x000e240000000800 */
[----:B0-----:R-:W-:-:S05]  /*0050*/  IMAD R0, R0, UR6, R3 ;  /* 0x0000000600007c24 */ /* 0x001fca000f8e0203 */
[----:B-1----:R-:W-:-:S13]  /*0060*/  ISETP.GE.U32.AND P0, PT, R0, UR4, PT ;  /* 0x0000000400007c0c */ /* 0x002fda000bf06070 */
[----:B------:R-:W-:Y:S05]  /*0070*/  @P0 EXIT ;  /* 0x000000000000094d */ /* 0x000fea0003800000 */
[----:B------:R-:W0:Y:S01]  /*0080*/  LDCU.64 UR8, c[0x0][0x3a0] ;  /* 0x00007400ff0877ac */ /* 0x000e220008000a00 */
[----:B------:R-:W1:Y:S01]  /*0090*/  LDC R9, c[0x0][0x3ac] ;  /* 0x0000eb00ff097b82 */ /* 0x000e620000000800 */
[----:B------:R-:W2:Y:S01]  /*00a0*/  LDCU.64 UR4, c[0x0][0x358] ;  /* 0x00006b00ff0477ac */ /* 0x000ea20008000a00 */
[----:B0-----:R-:W-:-:S04]  /*00b0*/  IADD3 R2, P0, PT, R0, UR8, RZ ;  /* 0x0000000800027c10 */ /* 0x001fc8000ff1e0ff */
[----:B------:R-:W-:-:S05]  /*00c0*/  LEA.HI.X.SX32 R3, R0, UR9, 0x1, P0 ;  /* 0x0000000900037c11 */ /* 0x000fca00080f0eff */
[----:B--2---:R-:W2:Y:S01]  /*00d0*/  LDG.E.U8 R2, desc[UR4][R2.64] ;  /* 0x0000000402027981 */ /* 0x004ea2000c1e1100 */
[----:B-1----:R-:W-:-:S04]  /*00e0*/  ISETP.NE.AND P0, PT, R9, RZ, PT ;  /* 0x000000ff0900720c */ /* 0x002fc80003f05270 */
[----:B--2---:R-:W-:-:S13]  /*00f0*/  ISETP.EQ.OR P0, PT, R2, RZ, !P0 ;  /* 0x000000ff0200720c */ /* 0x004fda0004702670 */
[----:B------:R-:W-:Y:S05]  /*0100*/  @P0 EXIT ;  /* 0x000000000000094d */ /* 0x000fea0003800000 */
[C---:B------:R-:W-:Y:S01]  /*0110*/  VIADD R2, R9.reuse, 0xffffffff ;  /* 0xffffffff09027836 */ /* 0x040fe20000000000 */
[----:B------:R-:W-:Y:S01]  /*0120*/  LOP3.LUT R14, R9, 0x7, RZ, 0xc0, !PT ;  /* 0x00000007090e7812 */ /* 0x000fe200078ec0ff */
[----:B------:R-:W-:-:S03]  /*0130*/  IMAD.MOV.U32 R3, RZ, RZ, RZ ;  /* 0x000000ffff037224 */ /* 0x000fc600078e00ff */
[----:B------:R-:W-:Y:S02]  /*0140*/  ISETP.GE.U32.AND P1, PT, R2, 0x7, PT ;  /* 0x000000070200780c */ /* 0x000fe40003f26070 */
[----:B------:R-:W-:-:S11]  /*0150*/  ISETP.NE.AND P0, PT, R14, RZ, PT ;  /* 0x000000ff0e00720c */ /* 0x000fd60003f05270 */
[----:B------:R-:W-:Y:S05]  /*0160*/  @!P1 BRA `(.L_x_26) ;  /* 0x0000001000089947 */ /* 0x000fea0003800000 */
[----:B------:R-:W0:Y:S01]  /*0170*/  LDC R2, c[0x0][0x3a8] ;  /* 0x0000ea00ff027b82 */ /* 0x000e220000000800 */
[----:B------:R-:W-:Y:S01]  /*0180*/  LOP3.LUT R3, R9, 0xfffffff8, RZ, 0xc0, !PT ;  /* 0xfffffff809037812 */ /* 0x000fe200078ec0ff */
[----:B------:R-:W-:Y:S01]  /*0190*/  IMAD R9, R0, R9, 0x3 ;  /* 0x0000000300097424 */ /* 0x000fe200078e0209 */
[----:B------:R-:W1:Y:S03]  /*01a0*/  LDCU.64 UR8, c[0x0][0x380] ;  /* 0x00007000ff0877ac */ /* 0x000e660008000a00 */
[----:B------:R-:W-:Y:S02]  /*01b0*/  IMAD.MOV R8, RZ, RZ, -R3 ;  /* 0x000000ffff087224 */ /* 0x000fe400078e0a03 */
[----:B------:R-:W2:Y:S08]  /*01c0*/  LDC.64 R4, c[0x0][0x388] ;  /* 0x0000e200ff047b82 */ /* 0x000eb00000000a00 */
[----:B------:R-:W3:Y:S02]  /*01d0*/  LDC.64 R6, c[0x0][0x390] ;  /* 0x0000e400ff067b82 */ /* 0x000ee40000000a00 */
.L_x_27:
[----:B----4-:R-:W-:-:S05]  /*01e0*/  IADD3 R11, PT, PT, R9, -0x3, RZ ;  /* 0xfffffffd090b7810 */ /* 0x010fca0007ffe0ff */
[----:B--2---:R-:W-:-:S06]  /*01f0*/  IMAD.WIDE.U32 R12, R11, 0x4, R4 ;  /* 0x000000040b0c7825 */ /* 0x004fcc00078e0004 */
[----:B------:R-:W0:Y:S01]  /*0200*/  LDG.E R13, desc[UR4][R12.64] ;  /* 0x000000040c0d7981 */ /* 0x000e22000c1e1900 */
[----:B---3--:R-:W-:-:S05]  /*0210*/  IMAD.WIDE.U32 R10, R11, 0x4, R6 ;  /* 0x000000040b0a7825 */ /* 0x008fca00078e0006 */
[----:B------:R-:W2:Y:S01]  /*0220*/  LDG.E R15, desc[UR4][R10.64] ;  /* 0x000000040a0f7981 */ /* 0x000ea2000c1e1900 */
[----:B0-----:R-:W-:-:S05]  /*0230*/  IMAD R16, R2, UR6, R13 ;  /* 0x0000000602107c24 */ /* 0x001fca000f8e020d */
[----:B-1----:R-:W-:-:S05]  /*0240*/  IADD3 R16, P1, PT, R16, UR8, RZ ;  /* 0x0000000810107c10 */ /* 0x002fca000ff3e0ff */
[----:B------:R-:W-:-:S05]  /*0250*/  IMAD.X R17, RZ, RZ, UR9, P1 ;  /* 0x00000009ff117e24 */ /* 0x000fca00088e06ff */
[----:B------:R-:W3:Y:S02]  /*0260*/  LDG.E.U8 R16, desc[UR4][R16.64] ;  /* 0x0000000410107981 */ /* 0x000ee4000c1e1100 */
[----:B---3--:R-:W-:-:S13]  /*0270*/  ISETP.NE.AND P1, PT, R16, RZ, PT ;  /* 0x000000ff1000720c */ /* 0x008fda0003f25270 */
[----:B------:R-:W2:Y:S08]  /*0280*/  @P1 LDC R18, c[0x0][0x398] ;  /* 0x0000e600ff121b82 */ /* 0x000eb00000000800 */
[----:B------:R-:W0:Y:S01]  /*0290*/  @!P1 LDC R20, c[0x0][0x39c] ;  /* 0x0000e700ff149b82 */ /* 0x000e220000000800 */
[C---:B--2---:R-:W-:Y:S01]  /*02a0*/  @P1 FADD R18, R15.reuse, R18 ;  /* 0x000000120f121221 */ /* 0x044fe20000000000 */
[----:B0-----:R-:W-:-:S04]  /*02b0*/  @!P1 FADD R18, R15, -R20 ;  /* 0x800000140f129221 */ /* 0x001fc80000000000 */
[----:B------:R-:W0:Y:S01]  /*02c0*/  F2F.F64.F32 R12, R18 ;  /* 0x00000012000c7310 */ /* 0x000e220000201800 */
[----:B------:R-:W-:Y:S01]  /*02d0*/  IMAD.MOV.U32 R15, RZ, RZ, RZ ;  /* 0x000000ffff0f7224 */ /* 0x000fe200078e00ff */
[----:B0-----:R-:W-:Y:S01]  /*02e0*/  DSETP.MAX.AND P1, P2, RZ, R12, PT ;  /* 0x0000000cff00722a */ /* 0x001fe20003a2f000 */
[----:B------:R-:W-:-:S05]  /*02f0*/  IMAD.MOV.U32 R16, RZ, RZ, R13 ;  /* 0x000000ffff107224 */ /* 0x000fca00078e000d */
[C---:B------:R-:W-:Y:S02]  /*0300*/  FSEL R17, R15.reuse, R16, P1 ;  /* 0x000000100f117208 */ /* 0x040fe40000800000 */
[----:B------:R-:W-:-:S06]  /*0310*/  SEL R12, R15, R12, P1 ;  /* 0x0000000c0f0c7207 */ /* 0x000fcc0000800000 */
[----:B------:R-:W-:-:S04]  /*0320*/  @P2 LOP3.LUT R17, R16, 0x80000, RZ, 0xfc, !PT ;  /* 0x0008000010112812 */ /* 0x000fc800078efcff */
[----:B------:R-:W-:-:S06]  /*0330*/  MOV R13, R17 ;  /* 0x00000011000d7202 */ /* 0x000fcc0000000f00 */
[----:B------:R-:W-:Y:S01]  /*0340*/  DSETP.MIN.AND P1, P2, R12, 1, PT ;  /* 0x3ff000000c00742a */ /* 0x000fe20003a20000 */
[----:B------:R-:W-:Y:S02]  /*0350*/  IMAD.MOV.U32 R15, RZ, RZ, R13 ;  /* 0x000000ffff0f7224 */ /* 0x000fe400078e000d */
[----:B------:R-:W-:-:S03]  /*0360*/  IMAD.MOV.U32 R18, RZ, RZ, 0x80000 ;  /* 0x00080000ff127424 */ /* 0x000fc600078e00ff */
[----:B------:R-:W-:Y:S02]  /*0370*/  FSEL R17, R15, 1.875, P1 ;  /* 0x3ff000000f117808 */ /* 0x000fe40000800000 */
[----:B------:R-:W-:-:S06]  /*0380*/  SEL R16, R12, RZ, P1 ;  /* 0x000000ff0c107207 */ /* 0x000fcc0000800000 */
[----:B------:R-:W-:-:S06]  /*0390*/  @P2 LOP3.LUT R17, R18, 0x3ff00000, RZ, 0xfc, !PT ;  /* 0x3ff0000012112812 */ /* 0x000fcc00078efcff */
[----:B------:R-:W0:Y:S01]  /*03a0*/  F2F.F32.F64 R17, R16 ;  /* 0x0000001000117310 */ /* 0x000e220000301000 */
[----:B------:R-:W-:-:S04]  /*03b0*/  VIADD R13, R9, 0xfffffffe ;  /* 0xfffffffe090d7836 */ /* 0x000fc80000000000 */
[----:B------:R-:W-:Y:S01]  /*03c0*/  IMAD.WIDE.U32 R18, R13, 0x4, R4 ;  /* 0x000000040d127825 */ /* 0x000fe200078e0004 */
[----:B0-----:R0:W-:Y:S05]  /*03d0*/  STG.E desc[UR4][R10.64], R17 ;  /* 0x000000110a007986 */ /* 0x0011ea000c101904 */
[----:B------:R-:W2:Y:S02]  /*03e0*/  LDG.E R19, desc[UR4][R18.64] ;  /* 0x0000000412137981 */ /* 0x000ea4000c1e1900 */
[----:B--2---:R-:W-:-:S05]  /*03f0*/  IMAD R20, R2, UR6, R19 ;  /* 0x0000000602147c24 */ /* 0x004fca000f8e0213 */
[----:B------:R-:W-:-:S04]  /*0400*/  IADD3 R20, P1, PT, R20, UR8, RZ ;  /* 0x0000000814147c10 */ /* 0x000fc8000ff3e0ff */
[----:B------:R-:W-:-:S05]  /*0410*/  IADD3.X R21, PT, PT, RZ, UR9, RZ, P1, !PT ;  /* 0x00000009ff157c10 */ /* 0x000fca0008ffe4ff */
[----:B------:R-:W2:Y:S01]  /*0420*/  LDG.E.U8 R20, desc[UR4][R20.64] ;  /* 0x0000000414147981 */ /* 0x000ea2000c1e1100 */
[----:B------:R-:W-:Y:S01]  /*0430*/  IMAD.WIDE.U32 R12, R13, 0x4, R6 ;  /* 0x000000040d0c7825 */ /* 0x000fe200078e0006 */
[----:B--2---:R-:W-:-:S13]  /*0440*/  ISETP.NE.AND P1, PT, R20, RZ, PT ;  /* 0x000000ff1400720c */ /* 0x004fda0003f25270 */
[----:B------:R-:W2:Y:S01]  /*0450*/  @P1 LDG.E R15, desc[UR4][R12.64] ;  /* 0x000000040c0f1981 */ /* 0x000ea2000c1e1900 */
[----:B------:R-:W2:Y:S03]  /*0460*/  @P1 LDC R16, c[0x0][0x398] ;  /* 0x0000e600ff101b82 */ /* 0x000ea60000000800 */
[----:B------:R-:W3:Y:S05]  /*0470*/  @!P1 LDG.E R22, desc[UR4][R12.64] ;  /* 0x000000040c169981 */ /* 0x000eea000c1e1900 */
[----:B0-----:R-:W3:Y:S01]  /*0480*/  @!P1 LDC R11, c[0x0][0x39c] ;  /* 0x0000e700ff0b9b82 */ /* 0x001ee20000000800 */
[----:B------:R-:W-:Y:S01]  /*0490*/  MOV R18, 0x80000 ;  /* 0x0008000000127802 */ /* 0x000fe20000000f00 */
[----:B--2---:R-:W-:Y:S01]  /*04a0*/  @P1 FADD R15, R15, R16 ;  /* 0x000000100f0f1221 */ /* 0x004fe20000000000 */
[----:B---3--:R-:W-:-:S04]  /*04b0*/  @!P1 FADD R15, R22, -R11 ;  /* 0x8000000b160f9221 */ /* 0x008fc80000000000 */
[----:B------:R-:W0:Y:S01]  /*04c0*/  F2F.F64.F32 R10, R15 ;  /* 0x0000000f000a7310 */ /* 0x000e220000201800 */
[----:B------:R-:W-:Y:S01]  /*04d0*/  IMAD.MOV.U32 R16, RZ, RZ, RZ ;  /* 0x000000ffff107224 */ /* 0x000fe200078e00ff */
[----:B0-----:R-:W-:Y:S01]  /*04e0*/  DSETP.MAX.AND P1, P2, RZ, R10, PT ;  /* 0x0000000aff00722a */ /* 0x001fe20003a2f000 */
[----:B------:R-:W-:-:S05]  /*04f0*/  IMAD.MOV.U32 R17, RZ, RZ, R11 ;  /* 0x000000ffff117224 */ /* 0x000fca00078e000b */
[C---:B------:R-:W-:Y:S02]  /*0500*/  FSEL R19, R16.reuse, R17, P1 ;  /* 0x0000001110137208 */ /* 0x040fe40000800000 */
[----:B------:R-:W-:-:S06]  /*0510*/  SEL R10, R16, R10, P1 ;  /* 0x0000000a100a7207 */ /* 0x000fcc0000800000 */
[----:B------:R-:W-:-:S05]  /*0520*/  @P2 LOP3.LUT R19, R17, 0x80000, RZ, 0xfc, !PT ;  /* 0x0008000011132812 */ /* 0x000fca00078efcff */
[----:B------:R-:W-:-:S06]  /*0530*/  IMAD.MOV.U32 R11, RZ, RZ, R19 ;  /* 0x000000ffff0b7224 */ /* 0x000fcc00078e0013 */
[----:B------:R-:W-:Y:S01]  /*0540*/  DSETP.MIN.AND P1, P2, R10, 1, PT ;  /* 0x3ff000000a00742a */ /* 0x000fe20003a20000 */
[----:B------:R-:W-:-:S05]  /*0550*/  IMAD.MOV.U32 R15, RZ, RZ, R11 ;  /* 0x000000ffff0f7224 */ /* 0x000fca00078e000b */
        /* <DEDUP_REMOVED lines=9> */
[----:B------:R-:W-:-:S05]  /*05f0*/  IADD3 R20, P1, PT, R20, UR8, RZ ;  /* 0x0000000814147c10 */ /* 0x000fca000ff3e0ff */
[----:B------:R-:W-:-:S05]  /*0600*/  IMAD.X R21, RZ, RZ, UR9, P1 ;  /* 0x00000009ff157e24 */ /* 0x000fca00088e06ff */
[----:B------:R-:W2:Y:S01]  /*0610*/  LDG.E.U8 R20, desc[UR4][R20.64] ;  /* 0x0000000414147981 */ /* 0x000ea2000c1e1100 */
[----:B------:R-:W-:Y:S01]  /*0620*/  IMAD.WIDE.U32 R10, R11, 0x4, R6 ;  /* 0x000000040b0a7825 */ /* 0x000fe200078e0006 */
[----:B--2---:R-:W-:-:S13]  /*0630*/  ISETP.NE.AND P1, PT, R20, RZ, PT ;  /* 0x000000ff1400720c */ /* 0x004fda0003f25270 */
[----:B------:R-:W2:Y:S01]  /*0640*/  @P1 LDG.E R15, desc[UR4][R10.64] ;  /* 0x000000040a0f1981 */ /* 0x000ea2000c1e1900 */
[----:B------:R-:W2:Y:S03]  /*0650*/  @P1 LDC R16, c[0x0][0x398] ;  /* 0x0000e600ff101b82 */ /* 0x000ea60000000800 */
[----:B------:R-:W3:Y:S05]  /*0660*/  @!P1 LDG.E R22, desc[UR4][R10.64] ;  /* 0x000000040a169981 */ /* 0x000eea000c1e1900 */
[----:B0-----:R-:W3:Y:S01]  /*0670*/  @!P1 LDC R13, c[0x0][0x39c] ;  /* 0x0000e700ff0d9b82 */ /* 0x001ee20000000800 */
[----:B------:R-:W-:-:S02]  /*0680*/  IMAD.MOV.U32 R18, RZ, RZ, 0x80000 ;  /* 0x00080000ff127424 */ /* 0x000fc400078e00ff */
[----:B--2---:R-:W-:Y:S01]  /*0690*/  @P1 FADD R15, R15, R16 ;  /* 0x000000100f0f1221 */ /* 0x004fe20000000000 */
[----:B---3--:R-:W-:-:S04]  /*06a0*/  @!P1 FADD R15, R22, -R13 ;  /* 0x8000000d160f9221 */ /* 0x008fc80000000000 */
[----:B------:R-:W0:Y:S01]  /*06b0*/  F2F.F64.F32 R12, R15 ;  /* 0x0000000f000c7310 */ /* 0x000e220000201800 */
[----:B------:R-:W-:Y:S01]  /*06c0*/  MOV R16, RZ ;  /* 0x000000ff00107202 */ /* 0x000fe20000000f00 */
[----:B0-----:R-:W-:Y:S01]  /*06d0*/  DSETP.MAX.AND P1, P2, RZ, R12, PT ;  /* 0x0000000cff00722a */ /* 0x001fe20003a2f000 */
[----:B------:R-:W-:-:S05]  /*06e0*/  IMAD.MOV.U32 R17, RZ, RZ, R13 ;  /* 0x000000ffff117224 */ /* 0x000fca00078e000d */
[C---:B------:R-:W-:Y:S02]  /*06f0*/  FSEL R19, R16.reuse, R17, P1 ;  /* 0x0000001110137208 */ /* 0x040fe40000800000 */
[----:B------:R-:W-:-:S06]  /*0700*/  SEL R12, R16, R12, P1 ;  /* 0x0000000c100c7207 */ /* 0x000fcc0000800000 */
[----:B------:R-:W-:-:S05]  /*0710*/  @P2 LOP3.LUT R19, R17, 0x80000, RZ, 0xfc, !PT ;  /* 0x0008000011132812 */ /* 0x000fca00078efcff */
[----:B------:R-:W-:-:S06]  /*0720*/  IMAD.MOV.U32 R13, RZ, RZ, R19 ;  /* 0x000000ffff0d7224 */ /* 0x000fcc00078e0013 */
[----:B------:R-:W-:Y:S01]  /*0730*/  DSETP.MIN.AND P1, P2, R12, 1, PT ;  /* 0x3ff000000c00742a */ /* 0x000fe20003a20000 */
[----:B------:R-:W-:-:S05]  /*0740*/  MOV R15, R13 ;  /* 0x0000000d000f7202 */ /* 0x000fca0000000f00 */
[----:B------:R-:W-:Y:S02]  /*0750*/  FSEL R17, R15, 1.875, P1 ;  /* 0x3ff000000f117808 */ /* 0x000fe40000800000 */
[----:B------:R-:W-:-:S06]  /*0760*/  SEL R16, R12, RZ, P1 ;  /* 0x000000ff0c107207 */ /* 0x000fcc0000800000 */
[----:B------:R-:W-:-:S06]  /*0770*/  @P2 LOP3.LUT R17, R18, 0x3ff00000, RZ, 0xfc, !PT ;  /* 0x3ff0000012112812 */ /* 0x000fcc00078efcff */
[----:B------:R-:W0:Y:S01]  /*0780*/  F2F.F32.F64 R17, R16 ;  /* 0x0000001000117310 */ /* 0x000e220000301000 */
        /* <DEDUP_REMOVED lines=112> */
[----:B------:R-:W-:-:S05]  /*0e90*/  MOV R17, R13 ;  /* 0x0000000d00117202 */ /* 0x000fca0000000f00 */
        /* <DEDUP_REMOVED lines=10> */
[----:B------:R-:W-:-:S05]  /*0f40*/  IADD3 R13, PT, PT, R9, 0x4, RZ ;  /* 0x00000004090d7810 */ /* 0x000fca0007ffe0ff */
        /* <DEDUP_REMOVED lines=13> */
[----:B------:R-:W-:Y:S01]  /*1020*/  IADD3 R8, PT, PT, R8, 0x8, RZ ;  /* 0x0000000808087810 */ /* 0x000fe20007ffe0ff */
[----:B------:R-:W-:-:S02]  /*1030*/  VIADD R9, R9, 0x8 ;  /* 0x0000000809097836 */ /* 0x000fc40000000000 */
        /* <DEDUP_REMOVED lines=13> */
[----:B------:R-:W-:-:S08]  /*1110*/  FSEL R15, R15, 1.875, P1 ;  /* 0x3ff000000f0f7808 */ /* 0x000fd00000800000 */
[----:B------:R-:W-:Y:S02]  /*1120*/  @P2 LOP3.LUT R15, R16, 0x3ff00000, RZ, 0xfc, !PT ;  /* 0x3ff00000100f2812 */ /* 0x000fe400078efcff */
[----:B------:R-:W-:-:S03]  /*1130*/  SEL R10, R10, RZ, P1 ;  /* 0x000000ff0a0a7207 */ /* 0x000fc60000800000 */
[----:B------:R-:W-:-:S06]  /*1140*/  IMAD.MOV.U32 R11, RZ, RZ, R15 ;  /* 0x000000ffff0b7224 */ /* 0x000fcc00078e000f */
[----:B------:R-:W0:Y:S01]  /*1150*/  F2F.F32.F64 R11, R10 ;  /* 0x0000000a000b7310 */ /* 0x000e220000301000 */
[----:B------:R-:W-:Y:S01]  /*1160*/  ISETP.NE.AND P1, PT, R8, RZ, PT ;  /* 0x000000ff0800720c */ /* 0x000fe20003f25270 */
[----:B0-----:R4:W-:-:S12]  /*1170*/  STG.E desc[UR4][R12.64], R11 ;  /* 0x0000000b0c007986 */ /* 0x0019d8000c101904 */
[----:B------:R-:W-:Y:S05]  /*1180*/  @P1 BRA `(.L_x_27) ;  /* 0xfffffff000141947 */ /* 0x000fea000383ffff */
.L_x_26:
[----:B------:R-:W-:Y:S05]  /*1190*/  @!P0 EXIT ;  /* 0x000000000000894d */ /* 0x000fea0003800000 */
[----:B------:R-:W0:Y:S01]  /*11a0*/  LDC R2, c[0x0][0x3ac] ;  /* 0x0000eb00ff027b82 */ /* 0x000e220000000800 */
[----:B------:R-:W-:Y:S02]  /*11b0*/  ISETP.GE.U32.AND P1, PT, R14, 0x4, PT ;  /* 0x000000040e00780c */ /* 0x000fe40003f26070 */
[----:B0-----:R-:W-:-:S04]  /*11c0*/  LOP3.LUT R15, R2, 0x3, RZ, 0xc0, !PT ;  /* 0x00000003020f7812 */ /* 0x001fc800078ec0ff */
[----:B------:R-:W-:-:S07]  /*11d0*/  ISETP.NE.AND P0, PT, R15, RZ, PT ;  /* 0x000000ff0f00720c */ /* 0x000fce0003f05270 */
[----:B------:R-:W-:Y:S06]  /*11e0*/  @!P1 BRA `(.L_x_28) ;  /* 0x0000000800089947 */ /* 0x000fec0003800000 */
[----:B------:R-:W4:Y:S01]  /*11f0*/  LDC.64 R4, c[0x0][0x388] ;  /* 0x0000e200ff047b82 */ /* 0x000f220000000a00 */
[----:B------:R-:W-:Y:S01]  /*1200*/  IMAD R9, R0, R2, R3 ;  /* 0x0000000200097224 */ /* 0x000fe200078e0203 */
[----:B------:R-:W0:Y:S06]  /*1210*/  LDCU.64 UR8, c[0x0][0x380] ;  /* 0x00007000ff0877ac */ /* 0x000e2c0008000a00 */
[----:B------:R-:W1:Y:S08]  /*1220*/  LDC R8, c[0x0][0x3a8] ;  /* 0x0000ea00ff087b82 */ /* 0x000e700000000800 */
[----:B------:R-:W2:Y:S01]  /*1230*/  LDC.64 R6, c[0x0][0x390] ;  /* 0x0000e400ff067b82 */ /* 0x000ea20000000a00 */
[----:B----4-:R-:W-:-:S06]  /*1240*/  IMAD.WIDE.U32 R12, R9, 0x4, R4 ;  /* 0x00000004090c7825 */ /* 0x010fcc00078e0004 */
[----:B------:R-:W1:Y:S01]  /*1250*/  LDG.E R13, desc[UR4][R12.64] ;  /* 0x000000040c0d7981 */ /* 0x000e62000c1e1900 */
[----:B--2---:R-:W-:-:S05]  /*1260*/  IMAD.WIDE.U32 R10, R9, 0x4, R6 ;  /* 0x00000004090a7825 */ /* 0x004fca00078e0006 */
[----:B------:R-:W2:Y:S01]  /*1270*/  LDG.E R14, desc[UR4][R10.64] ;  /* 0x000000040a0e7981 */ /* 0x000ea2000c1e1900 */
[----:B-1----:R-:W-:-:S05]  /*1280*/  IMAD R16, R8, UR6, R13 ;  /* 0x0000000608107c24 */ /* 0x002fca000f8e020d */
[----:B0-----:R-:W-:-:S05]  /*1290*/  IADD3 R16, P1, PT, R16, UR8, RZ ;  /* 0x0000000810107c10 */ /* 0x001fca000ff3e0ff */
        /* <DEDUP_REMOVED lines=16> */
[----:B------:R-:W-:Y:S02]  /*13a0*/  IMAD.MOV.U32 R14, RZ, RZ, R13 ;  /* 0x000000ffff0e7224 */ /* 0x000fe400078e000d */
[----:B------:R-:W-:-:S03]  /*13b0*/  IMAD.MOV.U32 R18, RZ, RZ, 0x80000 ;  /* 0x00080000ff127424 */ /* 0x000fc600078e00ff */
        /* <DEDUP_REMOVED lines=60> */
[----:B------:R-:W-:Y:S01]  /*1780*/  IMAD.MOV.U32 R14, RZ, RZ, R13 ;  /* 0x000000ffff0e7224 */ /* 0x000fe200078e000d */
[----:B------:R-:W-:-:S04]  /*1790*/  MOV R16, 0x80000 ;  /* 0x0008000000107802 */ /* 0x000fc80000000f00 */
[----:B------:R-:W-:-:S08]  /*17a0*/  FSEL R17, R14, 1.875, P1 ;  /* 0x3ff000000e117808 */ /* 0x000fd00000800000 */
[----:B------:R-:W-:Y:S02]  /*17b0*/  @P2 LOP3.LUT R17, R16, 0x3ff00000, RZ, 0xfc, !PT ;  /* 0x3ff0000010112812 */ /* 0x000fe400078efcff */
[----:B------:R-:W-:-:S03]  /*17c0*/  SEL R12, R12, RZ, P1 ;  /* 0x000000ff0c0c7207 */ /* 0x000fc60000800000 */
[----:B------:R-:W-:-:S06]  /*17d0*/  IMAD.MOV.U32 R13, RZ, RZ, R17 ;  /* 0x000000ffff0d7224 */ /* 0x000fcc00078e0011 */
        /* <DEDUP_REMOVED lines=15> */
[----:B------:R-:W-:Y:S01]  /*18d0*/  IMAD.MOV.U32 R8, RZ, RZ, RZ ;  /* 0x000000ffff087224 */ /* 0x000fe200078e00ff */
[----:B------:R-:W-:Y:S01]  /*18e0*/  MOV R10, 0x80000 ;  /* 0x00080000000a7802 */ /* 0x000fe20000000f00 */
[----:B------:R-:W-:-:S02]  /*18f0*/  VIADD R3, R3, 0x4 ;  /* 0x0000000403037836 */ /* 0x000fc40000000000 */
[----:B--2---:R-:W-:Y:S01]  /*1900*/  @P1 FADD R12, R12, R17 ;  /* 0x000000110c0c1221 */ /* 0x004fe20000000000 */
[----:B---3--:R-:W-:-:S04]  /*1910*/  @!P1 FADD R12, R14, -R11 ;  /* 0x8000000b0e0c9221 */ /* 0x008fc80000000000 */
[----:B------:R-:W0:Y:S02]  /*1920*/  F2F.F64.F32 R4, R12 ;  /* 0x0000000c00047310 */ /* 0x000e240000201800 */
        /* <DEDUP_REMOVED lines=8> */
[----:B------:R-:W-:-:S08]  /*19b0*/  FSEL R9, R8, 1.875, P1 ;  /* 0x3ff0000008097808 */ /* 0x000fd00000800000 */
[----:B------:R-:W-:Y:S02]  /*19c0*/  @P2 LOP3.LUT R9, R10, 0x3ff00000, RZ, 0xfc, !PT ;  /* 0x3ff000000a092812 */ /* 0x000fe400078efcff */
[----:B------:R-:W-:-:S03]  /*19d0*/  SEL R4, R4, RZ, P1 ;  /* 0x000000ff04047207 */ /* 0x000fc60000800000 */
[----:B------:R-:W-:-:S06]  /*19e0*/  IMAD.MOV.U32 R5, RZ, RZ, R9 ;  /* 0x000000ffff057224 */ /* 0x000fcc00078e0009 */
[----:B------:R-:W0:Y:S02]  /*19f0*/  F2F.F32.F64 R5, R4 ;  /* 0x0000000400057310 */ /* 0x000e240000301000 */
[----:B0-----:R0:W-:Y:S02]  /*1a00*/  STG.E desc[UR4][R6.64], R5 ;  /* 0x0000000506007986 */ /* 0x0011e4000c101904 */
.L_x_28:
[----:B------:R-:W-:Y:S05]  /*1a10*/  @!P0 EXIT ;  /* 0x000000000000894d */ /* 0x000fea0003800000 */
[----:B------:R-:W-:Y:S02]  /*1a20*/  ISETP.NE.AND P1, PT, R15, 0x1, PT ;  /* 0x000000010f00780c */ /* 0x000fe40003f25270 */
[----:B------:R-:W-:-:S04]  /*1a30*/  LOP3.LUT R4, R2, 0x1, RZ, 0xc0, !PT ;  /* 0x0000000102047812 */ /* 0x000fc800078ec0ff */
[----:B------:R-:W-:-:S07]  /*1a40*/  ISETP.NE.U32.AND P0, PT, R4, 0x1, PT ;  /* 0x000000010400780c */ /* 0x000fce0003f05070 */
[----:B------:R-:W-:Y:S06]  /*1a50*/  @!P1 BRA `(.L_x_29) ;  /* 0x0000000400109947 */ /* 0x000fec0003800000 */
[----:B0-----:R-:W0:Y:S01]  /*1a60*/  LDC.64 R4, c[0x0][0x388] ;  /* 0x0000e200ff047b82 */ /* 0x001e220000000a00 */
[----:B----4-:R-:W-:Y:S01]  /*1a70*/  IMAD R11, R0, R2, R3 ;  /* 0x00000002000b7224 */ /* 0x010fe200078e0203 */
[----:B------:R-:W1:Y:S06]  /*1a80*/  LDCU.64 UR8, c[0x0][0x380] ;  /* 0x00007000ff0877ac */ /* 0x000e6c0008000a00 */
[----:B------:R-:W2:Y:S08]  /*1a90*/  LDC R10, c[0x0][0x3a8] ;  /* 0x0000ea00ff0a7b82 */ /* 0x000eb00000000800 */
[----:B------:R-:W3:Y:S01]  /*1aa0*/  LDC.64 R6, c[0x0][0x390] ;  /* 0x0000e400ff067b82 */ /* 0x000ee20000000a00 */
[----:B0-----:R-:W-:-:S06]  /*1ab0*/  IMAD.WIDE.U32 R12, R11, 0x4, R4 ;  /* 0x000000040b0c7825 */ /* 0x001fcc00078e0004 */
[----:B------:R-:W2:Y:S01]  /*1ac0*/  LDG.E R13, desc[UR4][R12.64] ;  /* 0x000000040c0d7981 */ /* 0x000ea2000c1e1900 */
[----:B---3--:R-:W-:-:S05]  /*1ad0*/  IMAD.WIDE.U32 R8, R11, 0x4, R6 ;  /* 0x000000040b087825 */ /* 0x008fca00078e0006 */
[----:B------:R-:W3:Y:S01]  /*1ae0*/  LDG.E R16, desc[UR4][R8.64] ;  /* 0x0000000408107981 */ /* 0x000ee2000c1e1900 */
[----:B--2---:R-:W-:-:S05]  /*1af0*/  IMAD R14, R10, UR6, R13 ;  /* 0x000000060a0e7c24 */ /* 0x004fca000f8e020d */
[----:B-1----:R-:W-:-:S04]  /*1b00*/  IADD3 R14, P1, PT, R14, UR8, RZ ;  /* 0x000000080e0e7c10 */ /* 0x002fc8000ff3e0ff */
[----:B------:R-:W-:-:S05]  /*1b10*/  IADD3.X R15, PT, PT, RZ, UR9, RZ, P1, !PT ;  /* 0x00000009ff0f7c10 */ /* 0x000fca0008ffe4ff */
[----:B------:R-:W2:Y:S02]  /*1b20*/  LDG.E.U8 R14, desc[UR4][R14.64] ;  /* 0x000000040e0e7981 */ /* 0x000ea4000c1e1100 */
[----:B--2---:R-:W-:-:S13]  /*1b30*/  ISETP.NE.AND P1, PT, R14, RZ, PT ;  /* 0x000000ff0e00720c */ /* 0x004fda0003f25270 */
[----:B------:R-:W3:Y:S08]  /*1b40*/  @P1 LDC R17, c[0x0][0x398] ;  /* 0x0000e600ff111b82 */ /* 0x000ef00000000800 */
[----:B------:R-:W0:Y:S01]  /*1b50*/  @!P1 LDC R13, c[0x0][0x39c] ;  /* 0x0000e700ff0d9b82 */ /* 0x000e220000000800 */
[C---:B---3--:R-:W-:Y:S01]  /*1b60*/  @P1 FADD R17, R16.reuse, R17 ;  /* 0x0000001110111221 */ /* 0x048fe20000000000 */
        /* <DEDUP_REMOVED lines=14> */
[----:B------:R-:W-:-:S04]  /*1c50*/  @P2 LOP3.LUT R15, R16, 0x3ff00000, RZ, 0xfc, !PT ;  /* 0x3ff00000100f2812 */ /* 0x000fc800078efcff */
[----:B------:R-:W-:-:S06]  /*1c60*/  MOV R13, R15 ;  /* 0x0000000f000d7202 */ /* 0x000fcc0000000f00 */
        /* <DEDUP_REMOVED lines=15> */
[----:B------:R-:W-:-:S02]  /*1d60*/  MOV R8, RZ ;  /* 0x000000ff00087202 */ /* 0x000fc40000000f00 */
[----:B------:R-:W-:Y:S02]  /*1d70*/  MOV R10, 0x80000 ;  /* 0x00080000000a7802 */ /* 0x000fe40000000f00 */
[----:B------:R-:W-:Y:S01]  /*1d80*/  IADD3 R3, PT, PT, R3, 0x2, RZ ;  /* 0x0000000203037810 */ /* 0x000fe20007ffe0ff */
        /* <DEDUP_REMOVED lines=17> */
.L_x_29:
[----:B------:R-:W-:Y:S05]  /*1ea0*/  @P0 EXIT ;  /* 0x000000000000094d */ /* 0x000fea0003800000 */
[----:B01----:R-:W0:Y:S01]  /*1eb0*/  LDC.64 R4, c[0x0][0x388] ;  /* 0x0000e200ff047b82 */ /* 0x003e220000000a00 */
[----:B------:R-:W-:Y:S01]  /*1ec0*/  IMAD R9, R0, R2, R3 ;  /* 0x0000000200097224 */ /* 0x000fe200078e0203 */
[----:B------:R-:W1:Y:S06]  /*1ed0*/  LDCU.64 UR8, c[0x0][0x380] ;  /* 0x00007000ff0877ac */ /* 0x000e6c0008000a00 */
[----:B------:R-:W2:Y:S01]  /*1ee0*/  LDC R3, c[0x0][0x3a8] ;  /* 0x0000ea00ff037b82 */ /* 0x000ea20000000800 */
[----:B0-----:R-:W-:-:S06]  /*1ef0*/  IMAD.WIDE.U32 R4, R9, 0x4, R4 ;  /* 0x0000000409047825 */ /* 0x001fcc00078e0004 */
[----:B------:R-:W2:Y:S02]  /*1f00*/  LDG.E R4, desc[UR4][R4.64] ;  /* 0x0000000404047981 */ /* 0x000ea4000c1e1900 */
[----:B--2---:R-:W-:Y:S02]  /*1f10*/  IMAD R6, R3, UR6, R4 ;  /* 0x0000000603067c24 */ /* 0x004fe4000f8e0204 */
[----:B------:R-:W0:Y:S03]  /*1f20*/  LDC.64 R2, c[0x0][0x390] ;  /* 0x0000e400ff027b82 */ /* 0x000e260000000a00 */
[----:B-1----:R-:W-:-:S05]  /*1f30*/  IADD3 R6, P0, PT, R6, UR8, RZ ;  /* 0x0000000806067c10 */ /* 0x002fca000ff1e0ff */
[----:B------:R-:W-:-:S05]  /*1f40*/  IMAD.X R7, RZ, RZ, UR9, P0 ;  /* 0x00000009ff077e24 */ /* 0x000fca00080e06ff */
[----:B------:R-:W2:Y:S01]  /*1f50*/  LDG.E.U8 R6, desc[UR4][R6.64] ;  /* 0x0000000406067981 */ /* 0x000ea2000c1e1100 */
[----:B0-----:R-:W-:-:S05]  /*1f60*/  IMAD.WIDE.U32 R2, R9, 0x4, R2 ;  /* 0x0000000409027825 */ /* 0x001fca00078e0002 */
[----:B------:R-:W3:Y:S01]  /*1f70*/  LDG.E R0, desc[UR4][R2.64] ;  /* 0x0000000402007981 */ /* 0x000ee2000c1e1900 */
[----:B--2---:R-:W-:Y:S01]  /*1f80*/  ISETP.NE.AND P0, PT, R6, RZ, PT ;  /* 0x000000ff0600720c */ /* 0x004fe20003f05270 */
[----:B------:R-:W-:-:S12]  /*1f90*/  IMAD.MOV.U32 R6, RZ, RZ, 0x80000 ;  /* 0x00080000ff067424 */ /* 0x000fd800078e00ff */
[----:B------:R-:W3:Y:S08]  /*1fa0*/  @P0 LDC R5, c[0x0][0x398] ;  /* 0x0000e600ff050b82 */ /* 0x000ef00000000800 */
[----:B------:R-:W0:Y:S01]  /*1fb0*/  @!P0 LDC R9, c[0x0][0x39c] ;  /* 0x0000e700ff098b82 */ /* 0x000e220000000800 */
[C---:B---3--:R-:W-:Y:S01]  /*1fc0*/  @P0 FADD R8, R0.reuse, R5 ;  /* 0x0000000500080221 */ /* 0x048fe20000000000 */
[----:B0-----:R-:W-:Y:S01]  /*1fd0*/  @!P0 FADD R8, R0, -R9 ;  /* 0x8000000900088221 */ /* 0x001fe20000000000 */
[----:B------:R-:W-:-:S03]  /*1fe0*/  IMAD.MOV.U32 R0, RZ, RZ, RZ ;  /* 0x000000ffff007224 */ /* 0x000fc600078e00ff */
[----:B------:R-:W0:Y:S02]  /*1ff0*/  F2F.F64.F32 R4, R8 ;  /* 0x0000000800047310 */ /* 0x000e240000201800 */
[----:B0-----:R-:W-:Y:S01]  /*2000*/  DSETP.MAX.AND P0, P1, RZ, R4, PT ;  /* 0x00000004ff00722a */ /* 0x001fe2000390f000 */
[----:B------:R-:W-:-:S05]  /*2010*/  MOV R7, R5 ;  /* 0x0000000500077202 */ /* 0x000fca0000000f00 */
[C---:B------:R-:W-:Y:S02]  /*2020*/  FSEL R9, R0.reuse, R7, P0 ;  /* 0x0000000700097208 */ /* 0x040fe40000000000 */
[----:B------:R-:W-:-:S06]  /*2030*/  SEL R4, R0, R4, P0 ;  /* 0x0000000400047207 */ /* 0x000fcc0000000000 */
[----:B------:R-:W-:-:S05]  /*2040*/  @P1 LOP3.LUT R9, R7, 0x80000, RZ, 0xfc, !PT ;  /* 0x0008000007091812 */ /* 0x000fca00078efcff */
[----:B------:R-:W-:-:S05]  /*2050*/  IMAD.MOV.U32 R5, RZ, RZ, R9 ;  /* 0x000000ffff057224 */ /* 0x000fca00078e0009 */
[----:B------:R-:W-:Y:S01]  /*2060*/  MOV R0, R5 ;  /* 0x0000000500007202 */ /* 0x000fe20000000f00 */
[----:B------:R-:W-:-:S06]  /*2070*/  DSETP.MIN.AND P0, P1, R4, 1, PT ;  /* 0x3ff000000400742a */ /* 0x000fcc0003900000 */
[----:B------:R-:W-:Y:S02]  /*2080*/  FSEL R7, R0, 1.875, P0 ;  /* 0x3ff0000000077808 */ /* 0x000fe40000000000 */
[----:B------:R-:W-:-:S06]  /*2090*/  SEL R4, R4, RZ, P0 ;  /* 0x000000ff04047207 */ /* 0x000fcc0000000000 */
[----:B------:R-:W-:-:S05]  /*20a0*/  @P1 LOP3.LUT R7, R6, 0x3ff00000, RZ, 0xfc, !PT ;  /* 0x3ff0000006071812 */ /* 0x000fca00078efcff */
[----:B------:R-:W-:-:S06]  /*20b0*/  IMAD.MOV.U32 R5, RZ, RZ, R7 ;  /* 0x000000ffff057224 */ /* 0x000fcc00078e0007 */
[----:B------:R-:W0:Y:S02]  /*20c0*/  F2F.F32.F64 R5, R4 ;  /* 0x0000000400057310 */ /* 0x000e240000301000 */
[----:B0-----:R-:W-:Y:S01]  /*20d0*/  STG.E desc[UR4][R2.64], R5 ;  /* 0x0000000502007986 */ /* 0x001fe2000c101904 */
[----:B------:R-:W-:Y:S05]  /*20e0*/  EXIT ;  /* 0x000000000000794d */ /* 0x000fea0003800000 */
.L_x_30:
        /* <DEDUP_REMOVED lines=9> */
.L_x_106:


//--------------------- .text._Z22inhibitColumns_wrapperPjPbfj --------------------------
	.section	.text._Z22inhibitColumns_wrapperPjPbfj,"ax",@progbits
	.align	128
        .global         _Z22inhibitColumns_wrapperPjPbfj
        .type           _Z22inhibitColumns_wrapperPjPbfj,@function
        .size           _Z22inhibitColumns_wrapperPjPbfj,(.L_x_107 - _Z22inhibitColumns_wrapperPjPbfj)
        .other          _Z22inhibitColumns_wrapperPjPbfj,@"STO_CUDA_ENTRY STV_DEFAULT"
_Z22inhibitColumns_wrapperPjPbfj:
.text._Z22inhibitColumns_wrapperPjPbfj:
[----:B------:R-:W-:Y:S01]  /*0000*/  LDC R1, c[0x0][0x37c] ;  /* 0x0000df00ff017b82 */ /* 0x000fe20000000800 */
[----:B------:R-:W0:Y:S07]  /*0010*/  S2R R0, SR_TID.X ;  /* 0x0000000000007919 */ /* 0x000e2e0000002100 */
[----:B------:R-:W0:Y:S01]  /*0020*/  LDC.64 R4, c[0x0][0x380] ;  /* 0x0000e000ff047b82 */ /* 0x000e220000000a00 */
[----:B------:R-:W1:Y:S01]  /*0030*/  LDCU.64 UR6, c[0x0][0x358] ;  /* 0x00006b00ff0677ac */ /* 0x000e620008000a00 */
[----:B0-----:R-:W-:-:S06]  /*0040*/  IMAD.WIDE.U32 R4, R0, 0x4, R4 ;  /* 0x0000000400047825 */ /* 0x001fcc00078e0004 */
[----:B-1----:R-:W2:Y:S01]  /*0050*/  LDG.E R4, desc[UR6][R4.64] ;  /* 0x0000000604047981 */ /* 0x002ea2000c1e1900 */
[----:B------:R-:W0:Y:S01]  /*0060*/  S2UR UR5, SR_CgaCtaId ;  /* 0x00000000000579c3 */ /* 0x000e220000008800 */
[----:B------:R-:W-:Y:S01]  /*0070*/  UMOV UR4, 0x400 ;  /* 0x0000040000047882 */ /* 0x000fe20000000000 */
[----:B------:R-:W-:Y:S02]  /*0080*/  IMAD.MOV.U32 R13, RZ, RZ, RZ ;  /* 0x000000ffff0d7224 */ /* 0x000fe400078e00ff */
[----:B------:R-:W-:-:S04]  /*0090*/  IMAD.MOV.U32 R2, RZ, RZ, RZ ;  /* 0x000000ffff027224 */ /* 0x000fc800078e00ff */
[----:B------:R-:W1:Y:S01]  /*00a0*/  LDC R3, c[0x0][0x360] ;  /* 0x0000d800ff037b82 */ /* 0x000e620000000800 */
[----:B0-----:R-:W-:-:S06]  /*00b0*/  ULEA UR4, UR5, UR4, 0x18 ;  /* 0x0000000405047291 */ /* 0x001fcc000f8ec0ff */
[----:B------:R-:W-:Y:S02]  /*00c0*/  LEA R7, R0, UR4, 0x2 ;  /* 0x0000000400077c11 */ /* 0x000fe4000f8e10ff */
[C---:B-1----:R-:W-:Y:S02]  /*00d0*/  ISETP.GE.U32.AND P1, PT, R3.reuse, 0x8, PT ;  /* 0x000000080300780c */ /* 0x042fe40003f26070 */
[----:B------:R-:W-:-:S04]  /*00e0*/  LOP3.LUT R14, R3, 0x7, RZ, 0xc0, !PT ;  /* 0x00000007030e7812 */ /* 0x000fc800078ec0ff */
[----:B------:R-:W-:Y:S01]  /*00f0*/  ISETP.NE.AND P0, PT, R14, RZ, PT ;  /* 0x000000ff0e00720c */ /* 0x000fe20003f05270 */
[----:B--2---:R0:W-:Y:S01]  /*0100*/  STS [R7], R4 ;  /* 0x0000000407007388 */ /* 0x0041e20000000800 */
[----:B------:R-:W-:Y:S06]  /*0110*/  BAR.SYNC.DEFER_BLOCKING 0x0 ;  /* 0x0000000000007b1d */ /* 0x000fec0000010000 */
[----:B------:R0:W1:Y:S01]  /*0120*/  LDS R12, [R7] ;  /* 0x00000000070c7984 */ /* 0x0000620000000800 */
[----:B------:R-:W-:Y:S05]  /*0130*/  @!P1 BRA `(.L_x_31) ;  /* 0x00000000008c9947 */ /* 0x000fea0003800000 */
[C---:B0-----:R-:W-:Y:S01]  /*0140*/  LOP3.LUT R4, R3.reuse, 0xfffffff8, RZ, 0xc0, !PT ;  /* 0xfffffff803047812 */ /* 0x041fe200078ec0ff */
[----:B------:R-:W-:Y:S01]  /*0150*/  IMAD.MOV.U32 R2, RZ, RZ, RZ ;  /* 0x000000ffff027224 */ /* 0x000fe200078e00ff */
[----:B------:R-:W-:Y:S01]  /*0160*/  LOP3.LUT R13, R3, 0x7f8, RZ, 0xc0, !PT ;  /* 0x000007f8030d7812 */ /* 0x000fe200078ec0ff */
[----:B------:R-:W-:Y:S02]  /*0170*/  UIADD3 UR5, UPT, UPT, UR4, 0x10, URZ ;  /* 0x0000001004057890 */ /* 0x000fe4000fffe0ff */
[----:B------:R-:W-:-:S10]  /*0180*/  IMAD.MOV R15, RZ, RZ, -R4 ;  /* 0x000000ffff0f7224 */ /* 0x000fd400078e0a04 */
.L_x_32:
[----:B------:R-:W1:Y:S01]  /*0190*/  LDS.128 R4, [UR5+-0x10] ;  /* 0xfffff005ff047984 */ /* 0x000e620008000c00 */
[----:B------:R-:W-:-:S03]  /*01a0*/  VIADD R15, R15, 0x8 ;  /* 0x000000080f0f7836 */ /* 0x000fc60000000000 */
[----:B------:R-:W0:Y:S01]  /*01b0*/  LDS.128 R8, [UR5] ;  /* 0x00000005ff087984 */ /* 0x000e220008000c00 */
[----:B------:R-:W-:Y:S01]  /*01c0*/  UIADD3 UR5, UPT, UPT, UR5, 0x20, URZ ;  /* 0x0000002005057890 */ /* 0x000fe2000fffe0ff */
[-C--:B-1----:R-:W-:Y:S01]  /*01d0*/  ISETP.GT.U32.AND P1, PT, R4, R12.reuse, PT ;  /* 0x0000000c0400720c */ /* 0x082fe20003f24070 */
[----:B------:R-:W-:Y:S01]  /*01e0*/  VIADD R4, R2, 0x1 ;  /* 0x0000000102047836 */ /* 0x000fe20000000000 */
[----:B------:R-:W-:-:S11]  /*01f0*/  ISETP.GT.U32.AND P2, PT, R5, R12, PT ;  /* 0x0000000c0500720c */ /* 0x000fd60003f44070 */
[----:B------:R-:W-:Y:S01]  /*0200*/  @!P1 IMAD.MOV R4, RZ, RZ, R2 ;  /* 0x000000ffff049224 */ /* 0x000fe200078e0202 */
[----:B------:R-:W-:-:S03]  /*0210*/  ISETP.GT.U32.AND P1, PT, R6, R12, PT ;  /* 0x0000000c0600720c */ /* 0x000fc60003f24070 */
[----:B------:R-:W-:Y:S02]  /*0220*/  VIADD R2, R4, 0x1 ;  /* 0x0000000104027836 */ /* 0x000fe40000000000 */
[----:B------:R-:W-:Y:S01]  /*0230*/  @!P2 IMAD.MOV R2, RZ, RZ, R4 ;  /* 0x000000ffff02a224 */ /* 0x000fe200078e0204 */
[----:B------:R-:W-:-:S03]  /*0240*/  ISETP.GT.U32.AND P2, PT, R7, R12, PT ;  /* 0x0000000c0700720c */ /* 0x000fc60003f44070 */
[----:B------:R-:W-:-:S04]  /*0250*/  VIADD R4, R2, 0x1 ;  /* 0x0000000102047836 */ /* 0x000fc80000000000 */
[----:B------:R-:W-:Y:S01]  /*0260*/  @!P1 IMAD.MOV R4, RZ, RZ, R2 ;  /* 0x000000ffff049224 */ /* 0x000fe200078e0202 */
[----:B0-----:R-:W-:-:S03]  /*0270*/  ISETP.GT.U32.AND P1, PT, R8, R12, PT ;  /* 0x0000000c0800720c */ /* 0x001fc60003f24070 */
[----:B------:R-:W-:Y:S02]  /*0280*/  VIADD R2, R4, 0x1 ;  /* 0x0000000104027836 */ /* 0x000fe40000000000 */
[----:B------:R-:W-:Y:S01]  /*0290*/  @!P2 IMAD.MOV R2, RZ, RZ, R4 ;  /* 0x000000ffff02a224 */ /* 0x000fe200078e0204 */
[----:B------:R-:W-:-:S03]  /*02a0*/  ISETP.GT.U32.AND P2, PT, R9, R12, PT ;  /* 0x0000000c0900720c */ /* 0x000fc60003f44070 */
[----:B------:R-:W-:-:S04]  /*02b0*/  VIADD R4, R2, 0x1 ;  /* 0x0000000102047836 */ /* 0x000fc80000000000 */
[----:B------:R-:W-:Y:S02]  /*02c0*/  @!P1 IADD3 R4, PT, PT, R2, RZ, RZ ;  /* 0x000000ff02049210 */ /* 0x000fe40007ffe0ff */
[----:B------:R-:W-:-:S03]  /*02d0*/  ISETP.GT.U32.AND P1, PT, R10, R12, PT ;  /* 0x0000000c0a00720c */ /* 0x000fc60003f24070 */
[----:B------:R-:W-:Y:S02]  /*02e0*/  VIADD R2, R4, 0x1 ;  /* 0x0000000104027836 */ /* 0x000fe40000000000 */
[----:B------:R-:W-:Y:S01]  /*02f0*/  @!P2 IMAD.MOV R2, RZ, RZ, R4 ;  /* 0x000000ffff02a224 */ /* 0x000fe200078e0204 */
[----:B------:R-:W-:-:S03]  /*0300*/  ISETP.GT.U32.AND P2, PT, R11, R12, PT ;  /* 0x0000000c0b00720c */ /* 0x000fc60003f44070 */
[----:B------:R-:W-:-:S04]  /*0310*/  VIADD R4, R2, 0x1 ;  /* 0x0000000102047836 */ /* 0x000fc80000000000 */
[----:B------:R-:W-:Y:S01]  /*0320*/  @!P1 IMAD.MOV R4, RZ, RZ, R2 ;  /* 0x000000ffff049224 */ /* 0x000fe200078e0202 */
[----:B------:R-:W-:-:S03]  /*0330*/  ISETP.NE.AND P1, PT, R15, RZ, PT ;  /* 0x000000ff0f00720c */ /* 0x000fc60003f25270 */
[----:B------:R-:W-:Y:S02]  /*0340*/  VIADD R2, R4, 0x1 ;  /* 0x0000000104027836 */ /* 0x000fe40000000000 */
[----:B------:R-:W-:-:S08]  /*0350*/  @!P2 IMAD.MOV R2, RZ, RZ, R4 ;  /* 0x000000ffff02a224 */ /* 0x000fd000078e0204 */
[----:B------:R-:W-:Y:S05]  /*0360*/  @P1 BRA `(.L_x_32) ;  /* 0xfffffffc00881947 */ /* 0x000fea000383ffff */
.L_x_31:
[----:B------:R-:W-:Y:S05]  /*0370*/  @!P0 BRA `(.L_x_33) ;  /* 0x0000000000a08947 */ /* 0x000fea0003800000 */
[----:B------:R-:W-:Y:S02]  /*0380*/  ISETP.GE.U32.AND P1, PT, R14, 0x4, PT ;  /* 0x000000040e00780c */ /* 0x000fe40003f26070 */
[----:B------:R-:W-:-:S04]  /*0390*/  LOP3.LUT R10, R3, 0x3, RZ, 0xc0, !PT ;  /* 0x00000003030a7812 */ /* 0x000fc800078ec0ff */
[----:B------:R-:W-:-:S07]  /*03a0*/  ISETP.NE.AND P0, PT, R10, RZ, PT ;  /* 0x000000ff0a00720c */ /* 0x000fce0003f05270 */
[----:B------:R-:W-:Y:S06]  /*03b0*/  @!P1 BRA `(.L_x_34) ;  /* 0x0000000000409947 */ /* 0x000fec0003800000 */
[C---:B0-----:R-:W-:Y:S01]  /*03c0*/  LEA R4, R13.reuse, UR4, 0x2 ;  /* 0x000000040d047c11 */ /* 0x041fe2000f8e10ff */
[----:B------:R-:W-:Y:S02]  /*03d0*/  VIADD R5, R2, 0x1 ;  /* 0x0000000102057836 */ /* 0x000fe40000000000 */
[----:B------:R-:W-:Y:S02]  /*03e0*/  VIADD R13, R13, 0x4 ;  /* 0x000000040d0d7836 */ /* 0x000fe40000000000 */
[----:B------:R-:W1:Y:S04]  /*03f0*/  LDS.64 R6, [R4] ;  /* 0x0000000004067984 */ /* 0x000e680000000a00 */
[----:B------:R-:W0:Y:S01]  /*0400*/  LDS.64 R8, [R4+0x8] ;  /* 0x0000080004087984 */ /* 0x000e220000000a00 */
[----:B-1----:R-:W-:-:S02]  /*0410*/  ISETP.GT.U32.AND P2, PT, R6, R12, PT ;  /* 0x0000000c0600720c */ /* 0x002fc40003f44070 */
[----:B------:R-:W-:-:S11]  /*0420*/  ISETP.GT.U32.AND P1, PT, R7, R12, PT ;  /* 0x0000000c0700720c */ /* 0x000fd60003f24070 */
[----:B------:R-:W-:Y:S02]  /*0430*/  @!P2 IADD3 R5, PT, PT, R2, RZ, RZ ;  /* 0x000000ff0205a210 */ /* 0x000fe40007ffe0ff */
[----:B0-----:R-:W-:-:S03]  /*0440*/  ISETP.GT.U32.AND P2, PT, R8, R12, PT ;  /* 0x0000000c0800720c */ /* 0x001fc60003f44070 */
[----:B------:R-:W-:Y:S02]  /*0450*/  VIADD R2, R5, 0x1 ;  /* 0x0000000105027836 */ /* 0x000fe40000000000 */
[----:B------:R-:W-:Y:S01]  /*0460*/  @!P1 IMAD.MOV R2, RZ, RZ, R5 ;  /* 0x000000ffff029224 */ /* 0x000fe200078e0205 */
[----:B------:R-:W-:-:S03]  /*0470*/  ISETP.GT.U32.AND P1, PT, R9, R12, PT ;  /* 0x0000000c0900720c */ /* 0x000fc60003f24070 */
[----:B------:R-:W-:-:S04]  /*0480*/  VIADD R5, R2, 0x1 ;  /* 0x0000000102057836 */ /* 0x000fc80000000000 */
[----:B------:R-:W-:-:S04]  /*0490*/  @!P2 IMAD.MOV R5, RZ, RZ, R2 ;  /* 0x000000ffff05a224 */ /* 0x000fc800078e0202 */
[----:B------:R-:W-:Y:S02]  /*04a0*/  VIADD R2, R5, 0x1 ;  /* 0x0000000105027836 */ /* 0x000fe40000000000 */
[----:B------:R-:W-:-:S07]  /*04b0*/  @!P1 IMAD.MOV R2, RZ, RZ, R5 ;  /* 0x000000ffff029224 */ /* 0x000fce00078e0205 */
.L_x_34:
[----:B------:R-:W-:Y:S05]  /*04c0*/  @!P0 BRA `(.L_x_33) ;  /* 0x00000000004c8947 */ /* 0x000fea0003800000 */
[----:B------:R-:W-:Y:S02]  /*04d0*/  ISETP.NE.AND P1, PT, R10, 0x1, PT ;  /* 0x000000010a00780c */ /* 0x000fe40003f25270 */
[----:B0-----:R-:W-:-:S04]  /*04e0*/  LOP3.LUT R4, R3, 0x1, RZ, 0xc0, !PT ;  /* 0x0000000103047812 */ /* 0x001fc800078ec0ff */
[----:B------:R-:W-:-:S07]  /*04f0*/  ISETP.NE.U32.AND P0, PT, R4, 0x1, PT ;  /* 0x000000010400780c */ /* 0x000fce0003f05070 */
[----:B------:R-:W-:Y:S06]  /*0500*/  @!P1 BRA `(.L_x_35) ;  /* 0x0000000000249947 */ /* 0x000fec0003800000 */
[C---:B------:R-:W-:Y:S01]  /*0510*/  LEA R5, R13.reuse, UR4, 0x2 ;  /* 0x000000040d057c11 */ /* 0x040fe2000f8e10ff */
[----:B------:R-:W-:-:S05]  /*0520*/  VIADD R13, R13, 0x2 ;  /* 0x000000020d0d7836 */ /* 0x000fca0000000000 */
[----:B------:R-:W1:Y:S02]  /*0530*/  LDS.64 R4, [R5] ;  /* 0x0000000005047984 */ /* 0x000e640000000a00 */
[-C--:B-1----:R-:W-:Y:S01]  /*0540*/  ISETP.GT.U32.AND P1, PT, R4, R12.reuse, PT ;  /* 0x0000000c0400720c */ /* 0x082fe20003f24070 */
[----:B------:R-:W-:Y:S01]  /*0550*/  VIADD R4, R2, 0x1 ;  /* 0x0000000102047836 */ /* 0x000fe20000000000 */
[----:B------:R-:W-:-:S11]  /*0560*/  ISETP.GT.U32.AND P2, PT, R5, R12, PT ;  /* 0x0000000c0500720c */ /* 0x000fd60003f44070 */
[----:B------:R-:W-:-:S05]  /*0570*/  @!P1 IADD3 R4, PT, PT, R2, RZ, RZ ;  /* 0x000000ff02049210 */ /* 0x000fca0007ffe0ff */
[----:B------:R-:W-:Y:S02]  /*0580*/  VIADD R2, R4, 0x1 ;  /* 0x0000000104027836 */ /* 0x000fe40000000000 */
[----:B------:R-:W-:-:S07]  /*0590*/  @!P2 IMAD.MOV R2, RZ, RZ, R4 ;  /* 0x000000ffff02a224 */ /* 0x000fce00078e0204 */
.L_x_35:
[----:B------:R-:W-:Y:S01]  /*05a0*/  @!P0 LEA R13, R13, UR4, 0x2 ;  /* 0x000000040d0d8c11 */ /* 0x000fe2000f8e10ff */
[----:B------:R-:W-:-:S05]  /*05b0*/  @!P0 VIADD R4, R2, 0x1 ;  /* 0x0000000102048836 */ /* 0x000fca0000000000 */
[----:B------:R-:W1:Y:S02]  /*05c0*/  @!P0 LDS R13, [R13] ;  /* 0x000000000d0d8984 */ /* 0x000e640000000800 */
[----:B-1----:R-:W-:-:S13]  /*05d0*/  ISETP.GT.U32.OR P1, PT, R13, R12, P0 ;  /* 0x0000000c0d00720c */ /* 0x002fda0000724470 */
[----:B------:R-:W-:-:S04]  /*05e0*/  @!P1 IMAD.MOV R4, RZ, RZ, R2 ;  /* 0x000000ffff049224 */ /* 0x000fc800078e0202 */
[----:B------:R-:W-:-:S07]  /*05f0*/  @!P0 IMAD.MOV.U32 R2, RZ, RZ, R4 ;  /* 0x000000ffff028224 */ /* 0x000fce00078e0004 */
.L_x_33:
[----:B------:R-:W2:Y:S01]  /*0600*/  S2UR UR5, SR_CTAID.X ;  /* 0x00000000000579c3 */ /* 0x000ea20000002500 */
[----:B------:R-:W3:Y:S01]  /*0610*/  LDCU.64 UR8, c[0x0][0x390] ;  /* 0x00007200ff0877ac */ /* 0x000ee20008000a00 */
[----:B0-----:R-:W-:Y:S01]  /*0620*/  I2FP.F32.U32 R4, R3 ;  /* 0x0000000300047245 */ /* 0x001fe20000201000 */
[----:B------:R-:W0:Y:S04]  /*0630*/  LDCU.64 UR10, c[0x0][0x388] ;  /* 0x00007100ff0a77ac */ /* 0x000e280008000a00 */
[----:B---3--:R-:W-:Y:S01]  /*0640*/  FMUL R4, R4, UR8 ;  /* 0x0000000804047c20 */ /* 0x008fe20008400000 */
[----:B------:R-:W-:Y:S01]  /*0650*/  ULEA UR4, UR9, UR4, 0x2 ;  /* 0x0000000409047291 */ /* 0x000fe2000f8e10ff */
[----:B--2---:R-:W-:Y:S01]  /*0660*/  IMAD R5, R3, UR5, R0 ;  /* 0x0000000503057c24 */ /* 0x004fe2000f8e0200 */
[----:B------:R-:W-:-:S04]  /*0670*/  I2FP.F32.U32 R3, R2 ;  /* 0x0000000200037245 */ /* 0x000fc80000201000 */
[----:B------:R-:W-:Y:S01]  /*0680*/  LEA R7, R0, UR4, 0x2 ;  /* 0x0000000400077c11 */ /* 0x000fe2000f8e10ff */
[----:B------:R-:W-:Y:S01]  /*0690*/  BAR.SYNC.DEFER_BLOCKING 0x0 ;  /* 0x0000000000007b1d */ /* 0x000fe20000010000 */
[----:B0-----:R-:W-:Y:S02]  /*06a0*/  IADD3 R2, P1, PT, R5, UR10, RZ ;  /* 0x0000000a05027c10 */ /* 0x001fe4000ff3e0ff */
[CC--:B------:R-:W-:Y:S02]  /*06b0*/  FSETP.GT.AND P0, PT, R4.reuse, R3.reuse, PT ;  /* 0x000000030400720b */ /* 0x0c0fe40003f04000 */
[----:B------:R-:W-:Y:S01]  /*06c0*/  FSET.BF.GT.AND R4, R4, R3, PT ;  /* 0x000000030404720a */ /* 0x000fe20003804000 */
[----:B------:R-:W-:Y:S01]  /*06d0*/  IMAD.X R3, RZ, RZ, UR11, P1 ;  /* 0x0000000bff037e24 */ /* 0x000fe200088e06ff */
[----:B------:R-:W-:-:S03]  /*06e0*/  SEL R5, RZ, 0x1, !P0 ;  /* 0x00000001ff057807 */ /* 0x000fc60004000000 */
[----:B------:R-:W-:Y:S04]  /*06f0*/  STS [R7], R4 ;  /* 0x0000000407007388 */ /* 0x000fe80000000800 */
[----:B------:R-:W-:Y:S01]  /*0700*/  STG.E.U8 desc[UR6][R2.64], R5 ;  /* 0x0000000502007986 */ /* 0x000fe2000c101106 */
[----:B------:R-:W-:Y:S05]  /*0710*/  EXIT ;  /* 0x000000000000794d */ /* 0x000fea0003800000 */
.L_x_36:
        /* <DEDUP_REMOVED lines=14> */
.L_x_107:


//--------------------- .text._Z24calculateOverlap_wrapperPbPjPfS1_S0_fjjS0_j --------------------------
	.section	.text._Z24calculateOverlap_wrapperPbPjPfS1_S0_fjjS0_j,"ax",@progbits
	.align	128
        .global         _Z24calculateOverlap_wrapperPbPjPfS1_S0_fjjS0_j
        .type           _Z24calculateOverlap_wrapperPbPjPfS1_S0_fjjS0_j,@function
        .size           _Z24calculateOverlap_wrapperPbPjPfS1_S0_fjjS0_j,(.L_x_108 - _Z24calculateOverlap_wrapperPbPjPfS1_S0_fjjS0_j)
        .other          _Z24calculateOverlap_wrapperPbPjPfS1_S0_fjjS0_j,@"STO_CUDA_ENTRY STV_DEFAULT"
_Z24calculateOverlap_wrapperPbPjPfS1_S0_fjjS0_j:
.text._Z24calculateOverlap_wrapperPbPjPfS1_S0_fjjS0_j:
[----:B------:R-:W-:Y:S01]  /*0000*/  LDC R1, c[0x0][0x37c] ;  /* 0x0000df00ff017b82 */ /* 0x000fe20000000800 */
[----:B------:R-:W0:Y:S07]  /*0010*/  S2R R0, SR_TID.X ;  /* 0x0000000000007919 */ /* 0x000e2e0000002100 */
[----:B------:R-:W1:Y:S01]  /*0020*/  S2UR UR7, SR_CTAID.X ;  /* 0x00000000000779c3 */ /* 0x000e620000002500 */
[----:B------:R-:W1:Y:S01]  /*0030*/  LDCU UR4, c[0x0][0x360] ;  /* 0x00006c00ff0477ac */ /* 0x000e620008000800 */
[----:B------:R-:W2:Y:S06]  /*0040*/  LDCU.64 UR8, c[0x0][0x358] ;  /* 0x00006b00ff0877ac */ /* 0x000eac0008000a00 */
[----:B------:R-:W3:Y:S08]  /*0050*/  LDC.64 R4, c[0x0][0x3a0] ;  /* 0x0000e800ff047b82 */ /* 0x000ef00000000a00 */
[----:B------:R-:W4:Y:S01]  /*0060*/  S2UR UR6, SR_CgaCtaId ;  /* 0x00000000000679c3 */ /* 0x000f220000008800 */
[----:B------:R-:W-:Y:S01]  /*0070*/  UMOV UR5, 0x400 ;  /* 0x0000040000057882 */ /* 0x000fe20000000000 */
[----:B------:R-:W2:Y:S01]  /*0080*/  LDCU UR14, c[0x0][0x3a8] ;  /* 0x00007500ff0e77ac */ /* 0x000ea20008000800 */
[----:B------:R-:W2:Y:S01]  /*0090*/  LDCU.64 UR12, c[0x0][0x380] ;  /* 0x00007000ff0c77ac */ /* 0x000ea20008000a00 */
[----:B-1----:R-:W-:Y:S01]  /*00a0*/  UIMAD UR4, UR4, UR7, URZ ;  /* 0x00000007040472a4 */ /* 0x002fe2000f8e02ff */
[----:B------:R-:W1:Y:S05]  /*00b0*/  LDCU.64 UR10, c[0x0][0x398] ;  /* 0x00007300ff0a77ac */ /* 0x000e6a0008000a00 */
[----:B0-----:R-:W-:-:S04]  /*00c0*/  VIADD R2, R0, UR4 ;  /* 0x0000000400027c36 */ /* 0x001fc80008000000 */
[----:B---3--:R-:W-:-:S05]  /*00d0*/  IMAD.WIDE R4, R2, 0x4, R4 ;  /* 0x0000000402047825 */ /* 0x008fca00078e0204 */
[----:B--2---:R0:W2:Y:S01]  /*00e0*/  LDG.E R8, desc[UR8][R4.64] ;  /* 0x0000000804087981 */ /* 0x0040a2000c1e1900 */
[----:B----4-:R-:W-:Y:S01]  /*00f0*/  ULEA UR5, UR6, UR5, 0x18 ;  /* 0x0000000506057291 */ /* 0x010fe2000f8ec0ff */
[----:B------:R-:W-:Y:S05]  /*0100*/  BSSY.RECONVERGENT B1, `(.L_x_37) ;  /* 0x0000095000017945 */ /* 0x000fea0003800200 */
[----:B------:R-:W-:Y:S01]  /*0110*/  LEA R3, R0, UR5, 0x2 ;  /* 0x0000000500037c11 */ /* 0x000fe2000f8e10ff */
[----:B0-----:R-:W-:-:S04]  /*0120*/  IMAD.MOV.U32 R4, RZ, RZ, RZ ;  /* 0x000000ffff047224 */ /* 0x001fc800078e00ff */
[----:B------:R0:W-:Y:S01]  /*0130*/  STS [R3], RZ ;  /* 0x000000ff03007388 */ /* 0x0001e20000000800 */
[----:B------:R-:W3:Y:S01]  /*0140*/  LDCU UR5, c[0x0][0x3a8] ;  /* 0x00007500ff0577ac */ /* 0x000ee20008000800 */
[----:B--2---:R-:W-:-:S13]  /*0150*/  ISETP.NE.AND P0, PT, R8, RZ, PT ;  /* 0x000000ff0800720c */ /* 0x004fda0003f05270 */
[----:B01-3--:R-:W-:Y:S05]  /*0160*/  @!P0 BRA `(.L_x_38) ;  /* 0x0000000800388947 */ /* 0x00bfea0003800000 */
[C---:B------:R-:W-:Y:S01]  /*0170*/  ISETP.GE.U32.AND P0, PT, R8.reuse, 0x4, PT ;  /* 0x000000040800780c */ /* 0x040fe20003f06070 */
[----:B------:R-:W-:Y:S01]  /*0180*/  BSSY.RECONVERGENT B0, `(.L_x_39) ;  /* 0x0000069000007945 */ /* 0x000fe20003800200 */
[----:B------:R-:W-:Y:S01]  /*0190*/  HFMA2 R4, -RZ, RZ, 0, 0 ;  /* 0x00000000ff047431 */ /* 0x000fe200000001ff */
[----:B------:R-:W-:Y:S01]  /*01a0*/  LOP3.LUT R5, R8, 0x3, RZ, 0xc0, !PT ;  /* 0x0000000308057812 */ /* 0x000fe200078ec0ff */
[----:B------:R-:W-:-:S09]  /*01b0*/  IMAD.MOV.U32 R7, RZ, RZ, RZ ;  /* 0x000000ffff077224 */ /* 0x000fd200078e00ff */
[----:B------:R-:W-:Y:S05]  /*01c0*/  @!P0 BRA `(.L_x_40) ;  /* 0x0000000400908947 */ /* 0x000fea0003800000 */
[----:B------:R-:W0:Y:S01]  /*01d0*/  LDC R27, c[0x0][0x3b0] ;  /* 0x0000ec00ff1b7b82 */ /* 0x000e220000000800 */
[----:B------:R-:W-:Y:S01]  /*01e0*/  LOP3.LUT R7, R8, 0xfffffffc, RZ, 0xc0, !PT ;  /* 0xfffffffc08077812 */ /* 0x000fe200078ec0ff */
[----:B------:R-:W-:Y:S01]  /*01f0*/  IMAD.MOV.U32 R4, RZ, RZ, RZ ;  /* 0x000000ffff047224 */ /* 0x000fe200078e00ff */
[----:B------:R-:W-:Y:S01]  /*0200*/  MOV R8, R2 ;  /* 0x0000000200087202 */ /* 0x000fe20000000f00 */
[----:B------:R-:W-:Y:S02]  /*0210*/  IMAD.MOV.U32 R9, RZ, RZ, RZ ;  /* 0x000000ffff097224 */ /* 0x000fe400078e00ff */
[----:B------:R-:W-:Y:S02]  /*0220*/  IMAD.MOV R28, RZ, RZ, -R7 ;  /* 0x000000ffff1c7224 */ /* 0x000fe400078e0a07 */
[----:B------:R-:W1:Y:S08]  /*0230*/  LDC R6, c[0x0][0x3ac] ;  /* 0x0000eb00ff067b82 */ /* 0x000e700000000800 */
[----:B------:R-:W2:Y:S08]  /*0240*/  LDC.64 R14, c[0x0][0x390] ;  /* 0x0000e400ff0e7b82 */ /* 0x000eb00000000a00 */
[----:B------:R-:W3:Y:S01]  /*0250*/  LDC.64 R12, c[0x0][0x388] ;  /* 0x0000e200ff0c7b82 */ /* 0x000ee20000000a00 */
[----:B0-----:R-:W-:-:S07]  /*0260*/  IMAD R27, R2, R27, 0x3 ;  /* 0x00000003021b7424 */ /* 0x001fce00078e021b */
[----:B------:R-:W0:Y:S02]  /*0270*/  LDC.64 R10, c[0x0][0x380] ;  /* 0x0000e000ff0a7b82 */ /* 0x000e240000000a00 */
.L_x_49:
[----:B------:R-:W-:-:S05]  /*0280*/  IADD3 R21, PT, PT, R27, -0x3, RZ ;  /* 0xfffffffd1b157810 */ /* 0x000fca0007ffe0ff */
[----:B---3--:R-:W-:-:S06]  /*0290*/  IMAD.WIDE.U32 R18, R21, 0x4, R12 ;  /* 0x0000000415127825 */ /* 0x008fcc00078e000c */
[----:B-1----:R-:W1:Y:S02]  /*02a0*/  LDG.E R19, desc[UR8][R18.64] ;  /* 0x0000000812137981 */ /* 0x002e64000c1e1900 */
[----:B-1----:R-:W-:-:S05]  /*02b0*/  IMAD R17, R6, UR7, R19 ;  /* 0x0000000706117c24 */ /* 0x002fca000f8e0213 */
[----:B0-----:R-:W-:-:S05]  /*02c0*/  IADD3 R16, P0, PT, R17, R10, RZ ;  /* 0x0000000a11107210 */ /* 0x001fca0007f1e0ff */
[----:B------:R-:W-:-:S05]  /*02d0*/  IMAD.X R17, RZ, RZ, R11, P0 ;  /* 0x000000ffff117224 */ /* 0x000fca00000e060b */
[----:B------:R-:W3:Y:S01]  /*02e0*/  LDG.E.U8 R16, desc[UR8][R16.64] ;  /* 0x0000000810107981 */ /* 0x000ee2000c1e1100 */
[----:B------:R-:W-:Y:S01]  /*02f0*/  BSSY.RECONVERGENT B2, `(.L_x_41) ;  /* 0x000000f000027945 */ /* 0x000fe20003800200 */
[C---:B------:R-:W-:Y:S01]  /*0300*/  VIADD R29, R27.reuse, 0xfffffffe ;  /* 0xfffffffe1b1d7836 */ /* 0x040fe20000000000 */
[----:B------:R-:W-:Y:S02]  /*0310*/  IADD3 R26, PT, PT, R27, -0x1, RZ ;  /* 0xffffffff1b1a7810 */ /* 0x000fe40007ffe0ff */
[----:B---3--:R-:W-:-:S13]  /*0320*/  ISETP.NE.AND P0, PT, R16, RZ, PT ;  /* 0x000000ff1000720c */ /* 0x008fda0003f05270 */
[----:B----4-:R-:W-:Y:S05]  /*0330*/  @!P0 BRA `(.L_x_42) ;  /* 0x0000000000288947 */ /* 0x010fea0003800000 */
[----:B--2---:R-:W-:-:S06]  /*0340*/  IMAD.WIDE.U32 R18, R21, 0x4, R14 ;  /* 0x0000000415127825 */ /* 0x004fcc00078e000e */
[----:B------:R-:W2:Y:S02]  /*0350*/  LDG.E R18, desc[UR8][R18.64] ;  /* 0x0000000812127981 */ /* 0x000ea4000c1e1900 */
[----:B--2---:R-:W-:-:S13]  /*0360*/  FSETP.GE.AND P0, PT, R18, UR5, PT ;  /* 0x0000000512007c0b */ /* 0x004fda000bf06000 */
[----:B------:R-:W0:Y:S02]  /*0370*/  @P0 LDC.64 R16, c[0x0][0x398] ;  /* 0x0000e600ff100b82 */ /* 0x000e240000000a00 */
[----:B0-----:R-:W-:-:S06]  /*0380*/  @P0 IMAD.WIDE R16, R8, 0x4, R16 ;  /* 0x0000000408100825 */ /* 0x001fcc00078e0210 */
[----:B------:R-:W2:Y:S01]  /*0390*/  @P0 LDG.E R16, desc[UR8][R16.64] ;  /* 0x0000000810100981 */ /* 0x000ea2000c1e1900 */
[----:B------:R-:W-:-:S05]  /*03a0*/  @P0 I2FP.F32.U32 R21, R4 ;  /* 0x0000000400150245 */ /* 0x000fca0000201000 */
[----:B--2---:R-:W-:-:S04]  /*03b0*/  @P0 FADD R21, R16, R21 ;  /* 0x0000001510150221 */ /* 0x004fc80000000000 */
[----:B------:R-:W0:Y:S02]  /*03c0*/  @P0 F2I.U32.TRUNC.NTZ R4, R21 ;  /* 0x0000001500040305 */ /* 0x000e24000020f000 */
[----:B0-----:R0:W-:Y:S02]  /*03d0*/  @P0 STS [R3], R4 ;  /* 0x0000000403000388 */ /* 0x0011e40000000800 */
.L_x_42:
[----:B------:R-:W-:Y:S05]  /*03e0*/  BSYNC.RECONVERGENT B2 ;  /* 0x0000000000027941 */ /* 0x000fea0003800200 */
.L_x_41:
[----:B------:R-:W-:-:S04]  /*03f0*/  IMAD.WIDE.U32 R18, R29, 0x4, R12 ;  /* 0x000000041d127825 */ /* 0x000fc800078e000c */
[--C-:B------:R-:W-:Y:S02]  /*0400*/  IMAD.WIDE.U32 R22, R26, 0x4, R12.reuse ;  /* 0x000000041a167825 */ /* 0x100fe400078e000c */
[----:B------:R-:W3:Y:S02]  /*0410*/  LDG.E R19, desc[UR8][R18.64] ;  /* 0x0000000812137981 */ /* 0x000ee4000c1e1900 */
[----:B------:R-:W-:Y:S02]  /*0420*/  IMAD.WIDE.U32 R24, R27, 0x4, R12 ;  /* 0x000000041b187825 */ /* 0x000fe400078e000c */
[----:B------:R-:W4:Y:S04]  /*0430*/  LDG.E R23, desc[UR8][R22.64] ;  /* 0x0000000816177981 */ /* 0x000f28000c1e1900 */
[----:B------:R-:W5:Y:S01]  /*0440*/  LDG.E R25, desc[UR8][R24.64] ;  /* 0x0000000818197981 */ /* 0x000f62000c1e1900 */
[----:B---3--:R-:W-:-:S02]  /*0450*/  IMAD R17, R6, UR7, R19 ;  /* 0x0000000706117c24 */ /* 0x008fc4000f8e0213 */
[----:B----4-:R-:W-:-:S03]  /*0460*/  IMAD R21, R6, UR7, R23 ;  /* 0x0000000706157c24 */ /* 0x010fc6000f8e0217 */
[-C--:B------:R-:W-:Y:S01]  /*0470*/  IADD3 R16, P0, PT, R17, R10.reuse, RZ ;  /* 0x0000000a11107210 */ /* 0x080fe20007f1e0ff */
[----:B-----5:R-:W-:Y:S01]  /*0480*/  IMAD R20, R6, UR7, R25 ;  /* 0x0000000706147c24 */ /* 0x020fe2000f8e0219 */
[----:B------:R-:W-:-:S03]  /*0490*/  IADD3 R18, P1, PT, R21, R10, RZ ;  /* 0x0000000a15127210 */ /* 0x000fc60007f3e0ff */
[--C-:B------:R-:W-:Y:S01]  /*04a0*/  IMAD.X R17, RZ, RZ, R11.reuse, P0 ;  /* 0x000000ffff117224 */ /* 0x100fe200000e060b */
[----:B------:R-:W-:Y:S01]  /*04b0*/  IADD3 R20, P0, PT, R20, R10, RZ ;  /* 0x0000000a14147210 */ /* 0x000fe20007f1e0ff */
[----:B------:R-:W-:-:S03]  /*04c0*/  IMAD.X R19, RZ, RZ, R11, P1 ;  /* 0x000000ffff137224 */ /* 0x000fc600008e060b */
[----:B------:R-:W3:Y:S01]  /*04d0*/  LDG.E.U8 R16, desc[UR8][R16.64] ;  /* 0x0000000810107981 */ /* 0x000ee2000c1e1100 */
[----:B------:R-:W-:-:S03]  /*04e0*/  IADD3.X R21, PT, PT, RZ, R11, RZ, P0, !PT ;  /* 0x0000000bff157210 */ /* 0x000fc600007fe4ff */
[----:B------:R-:W4:Y:S04]  /*04f0*/  LDG.E.U8 R18, desc[UR8][R18.64] ;  /* 0x0000000812127981 */ /* 0x000f28000c1e1100 */
[----:B------:R-:W5:Y:S01]  /*0500*/  LDG.E.U8 R20, desc[UR8][R20.64] ;  /* 0x0000000814147981 */ /* 0x000f62000c1e1100 */
[----:B------:R-:W-:Y:S01]  /*0510*/  SHF.R.S32.HI R23, RZ, 0x1f, R9 ;  /* 0x0000001fff177819 */ /* 0x000fe20000011409 */
[----:B------:R-:W-:Y:S01]  /*0520*/  VIADD R28, R28, 0x4 ;  /* 0x000000041c1c7836 */ /* 0x000fe20000000000 */
[C---:B------:R-:W-:Y:S01]  /*0530*/  IADD3 R24, P0, PT, R2.reuse, R9, RZ ;  /* 0x0000000902187210 */ /* 0x040fe20007f1e0ff */
[----:B------:R-:W-:Y:S03]  /*0540*/  BSSY.RECONVERGENT B2, `(.L_x_43) ;  /* 0x0000011000027945 */ /* 0x000fe60003800200 */
[----:B------:R-:W-:-:S02]  /*0550*/  LEA.HI.X.SX32 R23, R2, R23, 0x1, P0 ;  /* 0x0000001702177211 */ /* 0x000fc400000f0eff */
[----:B------:R-:W-:Y:S02]  /*0560*/  LEA R22, P4, R24, UR10, 0x2 ;  /* 0x0000000a18167c11 */ /* 0x000fe4000f8810ff */
[----:B------:R-:W-:Y:S02]  /*0570*/  ISETP.NE.AND P1, PT, R28, RZ, PT ;  /* 0x000000ff1c00720c */ /* 0x000fe40003f25270 */
[----:B------:R-:W-:Y:S02]  /*0580*/  LEA.HI.X R23, R24, UR11, R23, 0x2, P4 ;  /* 0x0000000b18177c11 */ /* 0x000fe4000a0f1417 */
[----:B---3--:R-:W-:Y:S02]  /*0590*/  ISETP.NE.AND P3, PT, R16, RZ, PT ;  /* 0x000000ff1000720c */ /* 0x008fe40003f65270 */
[----:B----4-:R-:W-:Y:S02]  /*05a0*/  ISETP.NE.AND P2, PT, R18, RZ, PT ;  /* 0x000000ff1200720c */ /* 0x010fe40003f45270 */
[----:B-----5:R-:W-:-:S09]  /*05b0*/  ISETP.NE.AND P0, PT, R20, RZ, PT ;  /* 0x000000ff1400720c */ /* 0x020fd20003f05270 */
[----:B------:R-:W-:Y:S05]  /*05c0*/  @!P3 BRA `(.L_x_44) ;  /* 0x000000000020b947 */ /* 0x000fea0003800000 */
[----:B--2---:R-:W-:-:S06]  /*05d0*/  IMAD.WIDE.U32 R16, R29, 0x4, R14 ;  /* 0x000000041d107825 */ /* 0x004fcc00078e000e */
[----:B------:R-:W2:Y:S02]  /*05e0*/  LDG.E R16, desc[UR8][R16.64] ;  /* 0x0000000810107981 */ /* 0x000ea4000c1e1900 */
[----:B--2---:R-:W-:-:S13]  /*05f0*/  FSETP.GE.AND P3, PT, R16, UR5, PT ;  /* 0x0000000510007c0b */ /* 0x004fda000bf66000 */
[----:B------:R-:W2:Y:S01]  /*0600*/  @P3 LDG.E R18, desc[UR8][R22.64+0x4] ;  /* 0x0000040816123981 */ /* 0x000ea2000c1e1900 */
[----:B------:R-:W-:-:S05]  /*0610*/  @P3 I2FP.F32.U32 R19, R4 ;  /* 0x0000000400133245 */ /* 0x000fca0000201000 */
[----:B--2---:R-:W-:-:S04]  /*0620*/  @P3 FADD R18, R19, R18 ;  /* 0x0000001213123221 */ /* 0x004fc80000000000 */
[----:B0-----:R-:W0:Y:S02]  /*0630*/  @P3 F2I.U32.TRUNC.NTZ R4, R18 ;  /* 0x0000001200043305 */ /* 0x001e24000020f000 */
[----:B0-----:R1:W-:Y:S02]  /*0640*/  @P3 STS [R3], R4 ;  /* 0x0000000403003388 */ /* 0x0013e40000000800 */
.L_x_44:
[----:B------:R-:W-:Y:S05]  /*0650*/  BSYNC.RECONVERGENT B2 ;  /* 0x0000000000027941 */ /* 0x000fea0003800200 */
.L_x_43:
[----:B------:R-:W-:Y:S04]  /*0660*/  BSSY.RECONVERGENT B2, `(.L_x_45) ;  /* 0x000000a000027945 */ /* 0x000fe80003800200 */
[----:B------:R-:W-:Y:S05]  /*0670*/  @!P2 BRA `(.L_x_46) ;  /* 0x000000000020a947 */ /* 0x000fea0003800000 */
[----:B--2---:R-:W-:-:S06]  /*0680*/  IMAD.WIDE.U32 R16, R26, 0x4, R14 ;  /* 0x000000041a107825 */ /* 0x004fcc00078e000e */
[----:B------:R-:W2:Y:S02]  /*0690*/  LDG.E R16, desc[UR8][R16.64] ;  /* 0x0000000810107981 */ /* 0x000ea4000c1e1900 */
[----:B--2---:R-:W-:-:S13]  /*06a0*/  FSETP.GE.AND P2, PT, R16, UR5, PT ;  /* 0x0000000510007c0b */ /* 0x004fda000bf46000 */
[----:B------:R-:W2:Y:S01]  /*06b0*/  @P2 LDG.E R18, desc[UR8][R22.64+0x8] ;  /* 0x0000080816122981 */ /* 0x000ea2000c1e1900 */
[----:B------:R-:W-:-:S05]  /*06c0*/  @P2 I2FP.F32.U32 R19, R4 ;  /* 0x0000000400132245 */ /* 0x000fca0000201000 */
[----:B--2---:R-:W-:-:S04]  /*06d0*/  @P2 FADD R18, R19, R18 ;  /* 0x0000001213122221 */ /* 0x004fc80000000000 */
[----:B01----:R-:W0:Y:S02]  /*06e0*/  @P2 F2I.U32.TRUNC.NTZ R4, R18 ;  /* 0x0000001200042305 */ /* 0x003e24000020f000 */
[----:B0-----:R3:W-:Y:S02]  /*06f0*/  @P2 STS [R3], R4 ;  /* 0x0000000403002388 */ /* 0x0017e40000000800 */
.L_x_46:
[----:B------:R-:W-:Y:S05]  /*0700*/  BSYNC.RECONVERGENT B2 ;  /* 0x0000000000027941 */ /* 0x000fea0003800200 */
.L_x_45:
[----:B------:R-:W-:Y:S04]  /*0710*/  BSSY.RECONVERGENT B2, `(.L_x_47) ;  /* 0x000000b000027945 */ /* 0x000fe80003800200 */
[----:B------:R-:W-:Y:S05]  /*0720*/  @!P0 BRA `(.L_x_48) ;  /* 0x0000000000248947 */ /* 0x000fea0003800000 */
[----:B--2---:R-:W-:-:S06]  /*0730*/  IMAD.WIDE.U32 R16, R27, 0x4, R14 ;  /* 0x000000041b107825 */ /* 0x004fcc00078e000e */
[----:B------:R-:W2:Y:S02]  /*0740*/  LDG.E R16, desc[UR8][R16.64] ;  /* 0x0000000810107981 */ /* 0x000ea4000c1e1900 */
[----:B--2---:R-:W-:-:S13]  /*0750*/  FSETP.GE.AND P0, PT, R16, UR5, PT ;  /* 0x0000000510007c0b */ /* 0x004fda000bf06000 */
[----:B------:R-:W-:Y:S05]  /*0760*/  @!P0 BRA `(.L_x_48) ;  /* 0x0000000000148947 */ /* 0x000fea0003800000 */
[----:B------:R-:W0:Y:S01]  /*0770*/  LDG.E R22, desc[UR8][R22.64+0xc] ;  /* 0x00000c0816167981 */ /* 0x000e22000c1e1900 */
[----:B------:R-:W-:-:S05]  /*0780*/  I2FP.F32.U32 R17, R4 ;  /* 0x0000000400117245 */ /* 0x000fca0000201000 */
[----:B01-3--:R-:W-:-:S06]  /*0790*/  FADD R4, R17, R22 ;  /* 0x0000001611047221 */ /* 0x00bfcc0000000000 */
[----:B------:R-:W0:Y:S02]  /*07a0*/  F2I.U32.TRUNC.NTZ R4, R4 ;  /* 0x0000000400047305 */ /* 0x000e24000020f000 */
[----:B0-----:R4:W-:Y:S02]  /*07b0*/  STS [R3], R4 ;  /* 0x0000000403007388 */ /* 0x0019e40000000800 */
.L_x_48:
[----:B------:R-:W-:Y:S05]  /*07c0*/  BSYNC.RECONVERGENT B2 ;  /* 0x0000000000027941 */ /* 0x000fea0003800200 */
.L_x_47:
[----:B------:R-:W-:Y:S01]  /*07d0*/  VIADD R9, R9, 0x4 ;  /* 0x0000000409097836 */ /* 0x000fe20000000000 */
[----:B------:R-:W-:Y:S01]  /*07e0*/  IADD3 R8, PT, PT, R8, 0x4, RZ ;  /* 0x0000000408087810 */ /* 0x000fe20007ffe0ff */
[----:B------:R-:W-:Y:S01]  /*07f0*/  VIADD R27, R27, 0x4 ;  /* 0x000000041b1b7836 */ /* 0x000fe20000000000 */
[----:B------:R-:W-:Y:S06]  /*0800*/  @P1 BRA `(.L_x_49) ;  /* 0xfffffff8009c1947 */ /* 0x000fec000383ffff */
.L_x_40:
[----:B------:R-:W-:Y:S05]  /*0810*/  BSYNC.RECONVERGENT B0 ;  /* 0x0000000000007941 */ /* 0x000fea0003800200 */
.L_x_39:
[----:B------:R-:W-:-:S13]  /*0820*/  ISETP.NE.AND P0, PT, R5, RZ, PT ;  /* 0x000000ff0500720c */ /* 0x000fda0003f05270 */
[----:B------:R-:W-:Y:S05]  /*0830*/  @!P0 BRA `(.L_x_38) ;  /* 0x0000000000848947 */ /* 0x000fea0003800000 */
[----:B------:R-:W0:Y:S01]  /*0840*/  LDC R6, c[0x0][0x3ac] ;  /* 0x0000eb00ff067b82 */ /* 0x000e220000000800 */
[----:B------:R-:W5:Y:S01]  /*0850*/  LDCU UR6, c[0x0][0x3b0] ;  /* 0x00007600ff0677ac */ /* 0x000f620008000800 */
[----:B--2---:R-:W-:Y:S02]  /*0860*/  IADD3 R15, PT, PT, R0, UR4, R7 ;  /* 0x00000004000f7c10 */ /* 0x004fe4000fffe007 */
[----:B------:R-:W-:-:S04]  /*0870*/  IADD3 R5, PT, PT, -R5, RZ, RZ ;  /* 0x000000ff05057210 */ /* 0x000fc80007ffe1ff */
[----:B------:R-:W2:Y:S08]  /*0880*/  LDC.64 R8, c[0x0][0x390] ;  /* 0x0000e400ff087b82 */ /* 0x000eb00000000a00 */
[----:B------:R-:W0:Y:S01]  /*0890*/  LDC.64 R10, c[0x0][0x388] ;  /* 0x0000e200ff0a7b82 */ /* 0x000e220000000a00 */
[----:B-----5:R-:W-:-:S07]  /*08a0*/  IMAD R7, R2, UR6, R7 ;  /* 0x0000000602077c24 */ /* 0x020fce000f8e0207 */
[----:B------:R-:W0:Y:S02]  /*08b0*/  LDC.64 R12, c[0x0][0x398] ;  /* 0x0000e600ff0c7b82 */ /* 0x000e240000000a00 */
.L_x_52:
[----:B0-----:R-:W-:-:S06]  /*08c0*/  IMAD.WIDE.U32 R16, R7, 0x4, R10 ;  /* 0x0000000407107825 */ /* 0x001fcc00078e000a */
[----:B------:R-:W5:Y:S02]  /*08d0*/  LDG.E R17, desc[UR8][R16.64] ;  /* 0x0000000810117981 */ /* 0x000f64000c1e1900 */
[----:B-----5:R-:W-:-:S05]  /*08e0*/  IMAD R18, R6, UR7, R17 ;  /* 0x0000000706127c24 */ /* 0x020fca000f8e0211 */
[----:B------:R-:W-:-:S05]  /*08f0*/  IADD3 R18, P0, PT, R18, UR12, RZ ;  /* 0x0000000c12127c10 */ /* 0x000fca000ff1e0ff */
[----:B------:R-:W-:-:S05]  /*0900*/  IMAD.X R19, RZ, RZ, UR13, P0 ;  /* 0x0000000dff137e24 */ /* 0x000fca00080e06ff */
[----:B------:R-:W5:Y:S01]  /*0910*/  LDG.E.U8 R18, desc[UR8][R18.64] ;  /* 0x0000000812127981 */ /* 0x000f62000c1e1100 */
[----:B------:R-:W-:Y:S01]  /*0920*/  IADD3 R5, PT, PT, R5, 0x1, RZ ;  /* 0x0000000105057810 */ /* 0x000fe20007ffe0ff */
[----:B------:R-:W-:Y:S03]  /*0930*/  BSSY.RECONVERGENT B0, `(.L_x_50) ;  /* 0x000000e000007945 */ /* 0x000fe60003800200 */
[----:B------:R-:W-:Y:S02]  /*0940*/  ISETP.NE.AND P1, PT, R5, RZ, PT ;  /* 0x000000ff0500720c */ /* 0x000fe40003f25270 */
[----:B-----5:R-:W-:-:S13]  /*0950*/  ISETP.NE.AND P0, PT, R18, RZ, PT ;  /* 0x000000ff1200720c */ /* 0x020fda0003f05270 */
[----:B------:R-:W-:Y:S05]  /*0960*/  @!P0 BRA `(.L_x_51) ;  /* 0x0000000000288947 */ /* 0x000fea0003800000 */
[----:B--2---:R-:W-:-:S06]  /*0970*/  IMAD.WIDE.U32 R16, R7, 0x4, R8 ;  /* 0x0000000407107825 */ /* 0x004fcc00078e0008 */
[----:B------:R-:W2:Y:S02]  /*0980*/  LDG.E R16, desc[UR8][R16.64] ;  /* 0x0000000810107981 */ /* 0x000ea4000c1e1900 */
[----:B--2---:R-:W-:-:S13]  /*0990*/  FSETP.GE.AND P0, PT, R16, UR14, PT ;  /* 0x0000000e10007c0b */ /* 0x004fda000bf06000 */
[----:B------:R-:W-:Y:S05]  /*09a0*/  @!P0 BRA `(.L_x_51) ;  /* 0x0000000000188947 */ /* 0x000fea0003800000 */
[----:B------:R-:W-:-:S06]  /*09b0*/  IMAD.WIDE R16, R15, 0x4, R12 ;  /* 0x000000040f107825 */ /* 0x000fcc00078e020c */
[----:B------:R-:W1:Y:S01]  /*09c0*/  LDG.E R16, desc[UR8][R16.64] ;  /* 0x0000000810107981 */ /* 0x000e62000c1e1900 */
[----:B------:R-:W-:-:S05]  /*09d0*/  I2FP.F32.U32 R19, R4 ;  /* 0x0000000400137245 */ /* 0x000fca0000201000 */
[----:B-1-34-:R-:W-:-:S06]  /*09e0*/  FADD R4, R19, R16 ;  /* 0x0000001013047221 */ /* 0x01afcc0000000000 */
[----:B------:R-:W0:Y:S02]  /*09f0*/  F2I.U32.TRUNC.NTZ R4, R4 ;  /* 0x0000000400047305 */ /* 0x000e24000020f000 */
[----:B0-----:R0:W-:Y:S02]  /*0a00*/  STS [R3], R4 ;  /* 0x0000000403007388 */ /* 0x0011e40000000800 */
.L_x_51:
[----:B------:R-:W-:Y:S05]  /*0a10*/  BSYNC.RECONVERGENT B0 ;  /* 0x0000000000007941 */ /* 0x000fea0003800200 */
.L_x_50:
[----:B------:R-:W-:Y:S01]  /*0a20*/  VIADD R15, R15, 0x1 ;  /* 0x000000010f0f7836 */ /* 0x000fe20000000000 */
[----:B------:R-:W-:Y:S01]  /*0a30*/  IADD3 R7, PT, PT, R7, 0x1, RZ ;  /* 0x0000000107077810 */ /* 0x000fe20007ffe0ff */
[----:B------:R-:W-:Y:S06]  /*0a40*/  @P1 BRA `(.L_x_52) ;  /* 0xfffffffc009c1947 */ /* 0x000fec000383ffff */
.L_x_38:
[----:B------:R-:W-:Y:S05]  /*0a50*/  BSYNC.RECONVERGENT B1 ;  /* 0x0000000000017941 */ /* 0x000fea0003800200 */
.L_x_37:
[----:B------:R-:W5:Y:S02]  /*0a60*/  LDCU UR6, c[0x0][0x3c0] ;  /* 0x00007800ff0677ac */ /* 0x000f640008000800 */
[----:B-----5:R-:W-:-:S13]  /*0a70*/  ISETP.GE.U32.AND P0, PT, R2, UR6, PT ;  /* 0x0000000602007c0c */ /* 0x020fda000bf06070 */
[----:B------:R-:W-:Y:S05]  /*0a80*/  @P0 EXIT ;  /* 0x000000000000094d */ /* 0x000fea0003800000 */
[----:B------:R-:W0:Y:S02]  /*0a90*/  LDC.64 R6, c[0x0][0x3b8] ;  /* 0x0000ee00ff067b82 */ /* 0x000e240000000a00 */
[----:B01-34-:R-:W-:-:S05]  /*0aa0*/  IMAD.WIDE.U32 R2, R2, 0x4, R6 ;  /* 0x0000000402027825 */ /* 0x01bfca00078e0006 */
[----:B------:R-:W-:Y:S01]  /*0ab0*/  STG.E desc[UR8][R2.64], R4 ;  /* 0x0000000402007986 */ /* 0x000fe2000c101908 */
[----:B------:R-:W-:Y:S05]  /*0ac0*/  EXIT ;  /* 0x000000000000794d */ /* 0x000fea0003800000 */
.L_x_53:
        /* <DEDUP_REMOVED lines=11> */
.L_x_108:


//--------------------- .text._Z7computeP4args    --------------------------
	.section	.text._Z7computeP4args,"ax",@progbits
	.align	128
        .global         _Z7computeP4args
        .type           _Z7computeP4args,@function
        .size           _Z7computeP4args,(.L_x_104 - _Z7computeP4args)
        .other          _Z7computeP4args,@"STO_CUDA_ENTRY STV_DEFAULT"
_Z7computeP4args:
.text._Z7computeP4args:
[----:B------:R-:W-:Y:S08]  /*0000*/  LDC R1, c[0x0][0x37c] ;  /* 0x0000df00ff017b82 */ /* 0x000ff00000000800 */
[----:B------:R-:W0:Y:S01]  /*0010*/  LDC.64 R14, c[0x0][0x380] ;  /* 0x0000e000ff0e7b82 */ /* 0x000e220000000a00 */
[----:B------:R-:W0:Y:S02]  /*0020*/  LDCU.64 UR8, c[0x0][0x358] ;  /* 0x00006b00ff0877ac */ /* 0x000e240008000a00 */
[----:B0-----:R-:W2:Y:S04]  /*0030*/  LDG.E R0, desc[UR8][R14.64+0xc0] ;  /* 0x0000c0080e007981 */ /* 0x001ea8000c1e1900 */
[----:B------:R-:W3:Y:S01]  /*0040*/  LDG.E.64 R28, desc[UR8][R14.64+0x80] ;  /* 0x000080080e1c7981 */ /* 0x000ee2000c1e1b00 */
[----:B------:R-:W-:Y:S01]  /*0050*/  S2UR UR14, SR_CTAID.X ;  /* 0x00000000000e79c3 */ /* 0x000fe20000002500 */
[----:B------:R-:W0:Y:S01]  /*0060*/  LDCU UR15, c[0x0][0x360] ;  /* 0x00006c00ff0f77ac */ /* 0x000e220008000800 */
[----:B------:R-:W1:Y:S01]  /*0070*/  S2R R3, SR_TID.X ;  /* 0x0000000000037919 */ /* 0x000e620000002100 */
[----:B------:R-:W-:Y:S01]  /*0080*/  UMOV UR4, 0x400 ;  /* 0x0000040000047882 */ /* 0x000fe20000000000 */
[----:B------:R-:W0:Y:S04]  /*0090*/  S2R R2, SR_CTAID.X ;  /* 0x0000000000027919 */ /* 0x000e280000002500 */
[----:B------:R-:W4:Y:S01]  /*00a0*/  S2UR UR5, SR_CgaCtaId ;  /* 0x00000000000579c3 */ /* 0x000f220000008800 */
[----:B------:R-:W3:Y:S04]  /*00b0*/  LDG.E R13, desc[UR8][R14.64+0x90] ;  /* 0x000090080e0d7981 */ /* 0x000ee8000c1e1900 */
[----:B------:R-:W3:Y:S04]  /*00c0*/  LDG.E.64 R16, desc[UR8][R14.64+0x40] ;  /* 0x000040080e107981 */ /* 0x000ee8000c1e1b00 */
[----:B------:R-:W3:Y:S04]  /*00d0*/  LDG.E R18, desc[UR8][R14.64+0x8c] ;  /* 0x00008c080e127981 */ /* 0x000ee8000c1e1900 */
[----:B------:R0:W5:Y:S04]  /*00e0*/  LDG.E R33, desc[UR8][R14.64+0x10] ;  /* 0x000010080e217981 */ /* 0x000168000c1e1900 */
[----:B------:R0:W5:Y:S04]  /*00f0*/  LDG.E.64 R26, desc[UR8][R14.64+0x78] ;  /* 0x000078080e1a7981 */ /* 0x000168000c1e1b00 */
[----:B------:R2:W5:Y:S01]  /*0100*/  LDG.E.64 R24, desc[UR8][R14.64+0x70] ;  /* 0x000070080e187981 */ /* 0x000562000c1e1b00 */
[----:B----4-:R-:W-:Y:S01]  /*0110*/  ULEA UR4, UR5, UR4, 0x18 ;  /* 0x0000000405047291 */ /* 0x010fe2000f8ec0ff */
[----:B-1----:R-:W-:-:S02]  /*0120*/  LOP3.LUT P0, RZ, R3, UR14, RZ, 0xfc, !PT ;  /* 0x0000000e03ff7c12 */ /* 0x002fc4000f80fcff */
[----:B------:R1:W5:Y:S01]  /*0130*/  LDG.E.64 R22, desc[UR8][R14.64+0x68] ;  /* 0x000068080e167981 */ /* 0x000362000c1e1b00 */
[----:B0-----:R-:W-:Y:S02]  /*0140*/  IMAD R12, R2, UR15, R3 ;  /* 0x0000000f020c7c24 */ /* 0x001fe4000f8e0203 */
[----:B------:R-:W-:Y:S01]  /*0150*/  LEA R3, R3, UR4, 0x2 ;  /* 0x0000000403037c11 */ /* 0x000fe2000f8e10ff */
[----:B------:R1:W5:Y:S04]  /*0160*/  LDG.E.64 R20, desc[UR8][R14.64+0x60] ;  /* 0x000060080e147981 */ /* 0x000368000c1e1b00 */
[----:B------:R1:W-:Y:S04]  /*0170*/  STS [R3], RZ ;  /* 0x000000ff03007388 */ /* 0x0003e80000000800 */
[----:B------:R1:W5:Y:S04]  /*0180*/  LDG.E.64 R10, desc[UR8][R14.64+0x58] ;  /* 0x000058080e0a7981 */ /* 0x000368000c1e1b00 */
[----:B------:R1:W5:Y:S04]  /*0190*/  LDG.E.64 R30, desc[UR8][R14.64+0x48] ;  /* 0x000048080e1e7981 */ /* 0x000368000c1e1b00 */
[----:B------:R1:W5:Y:S04]  /*01a0*/  LDG.E.64 R8, desc[UR8][R14.64+0x30] ;  /* 0x000030080e087981 */ /* 0x000368000c1e1b00 */
[----:B------:R1:W5:Y:S04]  /*01b0*/  LDG.E.64 R6, desc[UR8][R14.64+0x28] ;  /* 0x000028080e067981 */ /* 0x000368000c1e1b00 */
[----:B------:R1:W5:Y:S01]  /*01c0*/  LDG.E.64 R4, desc[UR8][R14.64+0x20] ;  /* 0x000020080e047981 */ /* 0x000362000c1e1b00 */
[----:B--2---:R-:W-:-:S02]  /*01d0*/  @!P0 VIADD R0, R0, 0x1 ;  /* 0x0000000100008836 */ /* 0x004fc40000000000 */
[----:B---3--:R-:W-:-:S03]  /*01e0*/  IMAD.WIDE R28, R12, 0x4, R28 ;  /* 0x000000040c1c7825 */ /* 0x008fc600078e021c */
[----:B------:R1:W-:Y:S04]  /*01f0*/  @!P0 STG.E desc[UR8][R14.64+0xc0], R0 ;  /* 0x0000c0000e008986 */ /* 0x0003e8000c101908 */
[----:B------:R-:W2:Y:S01]  /*0200*/  LD.E R32, desc[UR8][R28.64] ;  /* 0x000000081c207980 */ /* 0x000ea2000c101900 */
[----:B------:R-:W-:Y:S01]  /*0210*/  BSSY.RECONVERGENT B0, `(.L_x_54) ;  /* 0x0000023000007945 */ /* 0x000fe20003800200 */
[----:B------:R-:W-:Y:S02]  /*0220*/  R2UR UR7, R13 ;  /* 0x000000000d0772ca */ /* 0x000fe400000e0000 */
[----:B------:R-:W-:Y:S02]  /*0230*/  R2UR UR10, R16 ;  /* 0x00000000100a72ca */ /* 0x000fe400000e0000 */
[----:B------:R-:W-:-:S02]  /*0240*/  R2UR UR11, R17 ;  /* 0x00000000110b72ca */ /* 0x000fc400000e0000 */
[----:B------:R-:W-:Y:S02]  /*0250*/  R2UR UR12, R18 ;  /* 0x00000000120c72ca */ /* 0x000fe400000e0000 */
[----:B--2---:R-:W-:-:S13]  /*0260*/  ISETP.NE.AND P0, PT, R32, RZ, PT ;  /* 0x000000ff2000720c */ /* 0x004fda0003f05270 */
[----:B-1----:R-:W-:Y:S05]  /*0270*/  @!P0 BRA `(.L_x_55) ;  /* 0x0000000000708947 */ /* 0x002fea0003800000 */
[----:B------:R0:W5:Y:S01]  /*0280*/  LDG.E R13, desc[UR8][R14.64+0x1c] ;  /* 0x00001c080e0d7981 */ /* 0x000162000c1e1900 */
[----:B------:R-:W-:-:S07]  /*0290*/  CS2R R18, SRZ ;  /* 0x0000000000127805 */ /* 0x000fce000001ff00 */
.L_x_58:
[----:B------:R-:W-:-:S04]  /*02a0*/  IMAD R35, R12, UR12, R19 ;  /* 0x0000000c0c237c24 */ /* 0x000fc8000f8e0213 */
[----:B0----5:R-:W-:-:S06]  /*02b0*/  IMAD.WIDE.U32 R14, R35, 0x4, R10 ;  /* 0x00000004230e7825 */ /* 0x021fcc00078e000a */
[----:B------:R-:W2:Y:S02]  /*02c0*/  LD.E R15, desc[UR8][R14.64] ;  /* 0x000000080e0f7980 */ /* 0x000ea4000c101900 */
[----:B--2---:R-:W-:-:S05]  /*02d0*/  IMAD R16, R2, UR7, R15 ;  /* 0x0000000702107c24 */ /* 0x004fca000f8e020f */
[----:B------:R-:W-:-:S05]  /*02e0*/  IADD3 R16, P0, PT, R16, UR10, RZ ;  /* 0x0000000a10107c10 */ /* 0x000fca000ff1e0ff */
[----:B------:R-:W-:-:S05]  /*02f0*/  IMAD.X R17, RZ, RZ, UR11, P0 ;  /* 0x0000000bff117e24 */ /* 0x000fca00080e06ff */
[----:B------:R-:W2:Y:S01]  /*0300*/  LD.E.U8 R16, desc[UR8][R16.64] ;  /* 0x0000000810107980 */ /* 0x000ea2000c101100 */
[----:B------:R-:W-:Y:S01]  /*0310*/  BSSY.RECONVERGENT B1, `(.L_x_56) ;  /* 0x000000f000017945 */ /* 0x000fe20003800200 */
[----:B--2---:R-:W-:-:S13]  /*0320*/  ISETP.NE.AND P0, PT, R16, RZ, PT ;  /* 0x000000ff1000720c */ /* 0x004fda0003f05270 */
[----:B------:R-:W-:Y:S05]  /*0330*/  @!P0 BRA `(.L_x_57) ;  /* 0x0000000000308947 */ /* 0x000fea0003800000 */
[----:B------:R-:W-:-:S06]  /*0340*/  IMAD.WIDE.U32 R14, R35, 0x4, R20 ;  /* 0x00000004230e7825 */ /* 0x000fcc00078e0014 */
[----:B------:R-:W2:Y:S02]  /*0350*/  LD.E R14, desc[UR8][R14.64] ;  /* 0x000000080e0e7980 */ /* 0x000ea4000c101900 */
[----:B--2---:R-:W-:-:S13]  /*0360*/  FSETP.GE.AND P0, PT, R14, R13, PT ;  /* 0x0000000d0e00720b */ /* 0x004fda0003f06000 */
[----:B------:R-:W-:Y:S05]  /*0370*/  @!P0 BRA `(.L_x_57) ;  /* 0x0000000000208947 */ /* 0x000fea0003800000 */
[----:B------:R-:W-:-:S04]  /*0380*/  IMAD.IADD R15, R12, 0x1, R19 ;  /* 0x000000010c0f7824 */ /* 0x000fc800078e0213 */
[----:B------:R-:W-:-:S06]  /*0390*/  IMAD.WIDE R14, R15, 0x4, R22 ;  /* 0x000000040f0e7825 */ /* 0x000fcc00078e0216 */
[----:B------:R-:W2:Y:S01]  /*03a0*/  LD.E R14, desc[UR8][R14.64] ;  /* 0x000000080e0e7980 */ /* 0x000ea2000c101900 */
[----:B------:R-:W-:-:S05]  /*03b0*/  I2FP.F32.U32 R17, R18 ;  /* 0x0000001200117245 */ /* 0x000fca0000201000 */
[----:B--2---:R-:W-:-:S04]  /*03c0*/  FADD R17, R14, R17 ;  /* 0x000000110e117221 */ /* 0x004fc80000000000 */
[----:B------:R-:W0:Y:S02]  /*03d0*/  F2I.U32.TRUNC.NTZ R18, R17 ;  /* 0x0000001100127305 */ /* 0x000e24000020f000 */
[----:B0-----:R0:W-:Y:S04]  /*03e0*/  STS [R3], R18 ;  /* 0x0000001203007388 */ /* 0x0011e80000000800 */
[----:B------:R0:W5:Y:S02]  /*03f0*/  LD.E R32, desc[UR8][R28.64] ;  /* 0x000000081c207980 */ /* 0x000164000c101900 */
.L_x_57:
[----:B------:R-:W-:Y:S05]  /*0400*/  BSYNC.RECONVERGENT B1 ;  /* 0x0000000000017941 */ /* 0x000fea0003800200 */
.L_x_56:
[----:B------:R-:W-:-:S05]  /*0410*/  VIADD R19, R19, 0x1 ;  /* 0x0000000113137836 */ /* 0x000fca0000000000 */
[----:B-----5:R-:W-:-:S13]  /*0420*/  ISETP.GE.U32.AND P0, PT, R19, R32, PT ;  /* 0x000000201300720c */ /* 0x020fda0003f06070 */
[----:B------:R-:W-:Y:S05]  /*0430*/  @!P0 BRA `(.L_x_58) ;  /* 0xfffffffc00988947 */ /* 0x000fea000383ffff */
.L_x_55:
[----:B------:R-:W-:Y:S05]  /*0440*/  BSYNC.RECONVERGENT B0 ;  /* 0x0000000000007941 */ /* 0x000fea0003800200 */
.L_x_54:
[----:B------:R-:W-:Y:S01]  /*0450*/  BAR.SYNC.DEFER_BLOCKING 0x0 ;  /* 0x0000000000007b1d */ /* 0x000fe20000010000 */
[----:B------:R-:W-:Y:S01]  /*0460*/  UISETP.GE.U32.AND UP0, UPT, UR15, 0x8, UPT ;  /* 0x000000080f00788c */ /* 0x000fe2000bf06070 */
[----:B------:R-:W-:-:S04]  /*0470*/  IMAD.MOV.U32 R32, RZ, RZ, RZ ;  /* 0x000000ffff207224 */ /* 0x000fc800078e00ff */
[----:B------:R-:W-:Y:S01]  /*0480*/  UMOV UR4, URZ ;  /* 0x000000ff00047c82 */ /* 0x000fe20008000000 */
[----:B------:R1:W2:Y:S03]  /*0490*/  LDS R34, [R3] ;  /* 0x0000000003227984 */ /* 0x0002a60000000800 */
[----:B------:R-:W-:Y:S05]  /*04a0*/  BRA.U !UP0, `(.L_x_59) ;  /* 0x0000000108987547 */ /* 0x000fea000b800000 */
[----:B------:R-:W3:Y:S01]  /*04b0*/  S2UR UR6, SR_CgaCtaId ;  /* 0x00000000000679c3 */ /* 0x000ee20000008800 */
[----:B------:R-:W-:Y:S01]  /*04c0*/  UMOV UR5, 0x400 ;  /* 0x0000040000057882 */ /* 0x000fe20000000000 */
[----:B------:R-:W-:Y:S01]  /*04d0*/  ULOP3.LUT UR4, UR15, 0xfffffff8, URZ, 0xc0, !UPT ;  /* 0xfffffff80f047892 */ /* 0x000fe2000f8ec0ff */
[----:B------:R-:W-:Y:S01]  /*04e0*/  IMAD.MOV.U32 R32, RZ, RZ, RZ ;  /* 0x000000ffff207224 */ /* 0x000fe200078e00ff */
[----:B---3--:R-:W-:Y:S02]  /*04f0*/  ULEA UR6, UR6, UR5, 0x18 ;  /* 0x0000000506067291 */ /* 0x008fe4000f8ec0ff */
[----:B------:R-:W-:Y:S02]  /*0500*/  UIADD3 UR5, UPT, UPT, -UR4, URZ, URZ ;  /* 0x000000ff04057290 */ /* 0x000fe4000fffe1ff */
[----:B------:R-:W-:-:S12]  /*0510*/  UIADD3 UR4, UPT, UPT, UR6, 0x10, URZ ;  /* 0x0000001006047890 */ /* 0x000fd8000fffe0ff */
.L_x_60:
[----:B------:R-:W2:Y:S01]  /*0520*/  LDS.128 R12, [UR4+-0x10] ;  /* 0xfffff004ff0c7984 */ /* 0x000ea20008000c00 */
[----:B------:R-:W-:-:S03]  /*0530*/  UIADD3 UR5, UPT, UPT, UR5, 0x8, URZ ;  /* 0x0000000805057890 */ /* 0x000fc6000fffe0ff */
[----:B0-----:R-:W0:Y:S01]  /*0540*/  LDS.128 R16, [UR4] ;  /* 0x00000004ff107984 */ /* 0x001e220008000c00 */
[----:B------:R-:W-:Y:S02]  /*0550*/  UISETP.NE.AND UP0, UPT, UR5, URZ, UPT ;  /* 0x000000ff0500728c */ /* 0x000fe4000bf05270 */
[----:B------:R-:W-:Y:S01]  /*0560*/  UIADD3 UR4, UPT, UPT, UR4, 0x20, URZ ;  /* 0x0000002004047890 */ /* 0x000fe2000fffe0ff */
[-C--:B--2---:R-:W-:Y:S01]  /*0570*/  ISETP.GT.U32.AND P0, PT, R12, R34.reuse, PT ;  /* 0x000000220c00720c */ /* 0x084fe20003f04070 */
        /* <DEDUP_REMOVED lines=14> */
[----:B------:R-:W-:Y:S01]  /*0660*/  @!P0 IMAD.MOV R12, RZ, RZ, R13 ;  /* 0x000000ffff0c8224 */ /* 0x000fe200078e020d */
[----:B------:R-:W-:-:S03]  /*0670*/  ISETP.GT.U32.AND P0, PT, R18, R34, PT ;  /* 0x000000221200720c */ /* 0x000fc60003f04070 */
[----:B------:R-:W-:Y:S02]  /*0680*/  VIADD R13, R12, 0x1 ;  /* 0x000000010c0d7836 */ /* 0x000fe40000000000 */
[----:B------:R-:W-:Y:S01]  /*0690*/  @!P1 IMAD.MOV R13, RZ, RZ, R12 ;  /* 0x000000ffff0d9224 */ /* 0x000fe200078e020c */
[----:B------:R-:W-:-:S04]  /*06a0*/  ISETP.GT.U32.AND P1, PT, R19, R34, PT ;  /* 0x000000221300720c */ /* 0x000fc80003f24070 */
[----:B------:R-:W-:-:S03]  /*06b0*/  IADD3 R12, PT, PT, R13, 0x1, RZ ;  /* 0x000000010d0c7810 */ /* 0x000fc60007ffe0ff */
[----:B------:R-:W-:-:S04]  /*06c0*/  @!P0 IMAD.MOV R12, RZ, RZ, R13 ;  /* 0x000000ffff0c8224 */ /* 0x000fc800078e020d */
[----:B------:R-:W-:Y:S02]  /*06d0*/  VIADD R32, R12, 0x1 ;  /* 0x000000010c207836 */ /* 0x000fe40000000000 */
[----:B------:R-:W-:Y:S01]  /*06e0*/  @!P1 IMAD.MOV R32, RZ, RZ, R12 ;  /* 0x000000ffff209224 */ /* 0x000fe200078e020c */
[----:B------:R-:W-:Y:S06]  /*06f0*/  BRA.U UP0, `(.L_x_60) ;  /* 0xfffffffd00887547 */ /* 0x000fec000b83ffff */
[----:B------:R-:W-:-:S12]  /*0700*/  ULOP3.LUT UR4, UR15, 0x7f8, URZ, 0xc0, !UPT ;  /* 0x000007f80f047892 */ /* 0x000fd8000f8ec0ff */
.L_x_59:
[----:B------:R-:W-:-:S09]  /*0710*/  ULOP3.LUT UP0, UR5, UR15, 0x7, URZ, 0xc0, !UPT ;  /* 0x000000070f057892 */ /* 0x000fd2000f80c0ff */
[----:B------:R-:W-:Y:S05]  /*0720*/  BRA.U !UP0, `(.L_x_61) ;  /* 0x0000000108c87547 */ /* 0x000fea000b800000 */
[----:B------:R-:W-:Y:S02]  /*0730*/  UISETP.GE.U32.AND UP0, UPT, UR5, 0x4, UPT ;  /* 0x000000040500788c */ /* 0x000fe4000bf06070 */
[----:B------:R-:W-:-:S04]  /*0740*/  ULOP3.LUT UR13, UR15, 0x3, URZ, 0xc0, !UPT ;  /* 0x000000030f0d7892 */ /* 0x000fc8000f8ec0ff */
[----:B------:R-:W-:-:S03]  /*0750*/  UISETP.NE.AND UP1, UPT, UR13, URZ, UPT ;  /* 0x000000ff0d00728c */ /* 0x000fc6000bf25270 */
[----:B------:R-:W-:Y:S08]  /*0760*/  BRA.U !UP0, `(.L_x_62) ;  /* 0x00000001084c7547 */ /* 0x000ff0000b800000 */
[----:B------:R-:W3:Y:S01]  /*0770*/  S2UR UR6, SR_CgaCtaId ;  /* 0x00000000000679c3 */ /* 0x000ee20000008800 */
[----:B------:R-:W-:Y:S02]  /*0780*/  UMOV UR5, 0x400 ;  /* 0x0000040000057882 */ /* 0x000fe40000000000 */
[----:B---3--:R-:W-:-:S04]  /*0790*/  ULEA UR5, UR6, UR5, 0x18 ;  /* 0x0000000506057291 */ /* 0x008fc8000f8ec0ff */
[----:B------:R-:W-:Y:S02]  /*07a0*/  ULEA UR5, UR4, UR5, 0x2 ;  /* 0x0000000504057291 */ /* 0x000fe4000f8e10ff */
[----:B------:R-:W-:-:S07]  /*07b0*/  UIADD3 UR4, UPT, UPT, UR4, 0x4, URZ ;  /* 0x0000000404047890 */ /* 0x000fce000fffe0ff */
[----:B------:R-:W2:Y:S04]  /*07c0*/  LDS.64 R14, [UR5] ;  /* 0x00000005ff0e7984 */ /* 0x000ea80008000a00 */
[----:B------:R-:W3:Y:S01]  /*07d0*/  LDS.64 R12, [UR5+0x8] ;  /* 0x00000805ff0c7984 */ /* 0x000ee20008000a00 */
[-C--:B--2---:R-:W-:Y:S01]  /*07e0*/  ISETP.GT.U32.AND P0, PT, R14, R34.reuse, PT ;  /* 0x000000220e00720c */ /* 0x084fe20003f04070 */
[----:B------:R-:W-:Y:S01]  /*07f0*/  VIADD R14, R32, 0x1 ;  /* 0x00000001200e7836 */ /* 0x000fe20000000000 */
[----:B------:R-:W-:-:S11]  /*0800*/  ISETP.GT.U32.AND P1, PT, R15, R34, PT ;  /* 0x000000220f00720c */ /* 0x000fd60003f24070 */
[----:B------:R-:W-:Y:S01]  /*0810*/  @!P0 IMAD.MOV R14, RZ, RZ, R32 ;  /* 0x000000ffff0e8224 */ /* 0x000fe200078e0220 */
[----:B---3--:R-:W-:-:S03]  /*0820*/  ISETP.GT.U32.AND P0, PT, R12, R34, PT ;  /* 0x000000220c00720c */ /* 0x008fc60003f04070 */
[----:B------:R-:W-:Y:S02]  /*0830*/  VIADD R12, R14, 0x1 ;  /* 0x000000010e0c7836 */ /* 0x000fe40000000000 */
[----:B------:R-:W-:Y:S01]  /*0840*/  @!P1 IMAD.MOV R12, RZ, RZ, R14 ;  /* 0x000000ffff0c9224 */ /* 0x000fe200078e020e */
[----:B------:R-:W-:-:S03]  /*0850*/  ISETP.GT.U32.AND P1, PT, R13, R34, PT ;  /* 0x000000220d00720c */ /* 0x000fc60003f24070 */
[----:B------:R-:W-:-:S04]  /*0860*/  VIADD R13, R12, 0x1 ;  /* 0x000000010c0d7836 */ /* 0x000fc80000000000 */
[----:B------:R-:W-:-:S04]  /*0870*/  @!P0 IMAD.MOV R13, RZ, RZ, R12 ;  /* 0x000000ffff0d8224 */ /* 0x000fc800078e020c */
[----:B------:R-:W-:Y:S02]  /*0880*/  VIADD R32, R13, 0x1 ;  /* 0x000000010d207836 */ /* 0x000fe40000000000 */
[----:B------:R-:W-:-:S07]  /*0890*/  @!P1 IMAD.MOV R32, RZ, RZ, R13 ;  /* 0x000000ffff209224 */ /* 0x000fce00078e020d */
.L_x_62:
[----:B------:R-:W-:Y:S05]  /*08a0*/  BRA.U !UP1, `(.L_x_61) ;  /* 0x0000000109687547 */ /* 0x000fea000b800000 */
[----:B------:R-:W-:Y:S02]  /*08b0*/  UISETP.NE.AND UP0, UPT, UR13, 0x1, UPT ;  /* 0x000000010d00788c */ /* 0x000fe4000bf05270 */
[----:B------:R-:W-:-:S04]  /*08c0*/  ULOP3.LUT UR5, UR15, 0x1, URZ, 0xc0, !UPT ;  /* 0x000000010f057892 */ /* 0x000fc8000f8ec0ff */
[----:B------:R-:W-:-:S03]  /*08d0*/  UISETP.NE.U32.AND UP1, UPT, UR5, 0x1, UPT ;  /* 0x000000010500788c */ /* 0x000fc6000bf25070 */
[----:B------:R-:W-:Y:S08]  /*08e0*/  BRA.U !UP0, `(.L_x_63) ;  /* 0x0000000108307547 */ /* 0x000ff0000b800000 */
[----:B------:R-:W3:Y:S01]  /*08f0*/  S2UR UR6, SR_CgaCtaId ;  /* 0x00000000000679c3 */ /* 0x000ee20000008800 */
[----:B------:R-:W-:Y:S02]  /*0900*/  UMOV UR5, 0x400 ;  /* 0x0000040000057882 */ /* 0x000fe40000000000 */
[----:B---3--:R-:W-:-:S04]  /*0910*/  ULEA UR5, UR6, UR5, 0x18 ;  /* 0x0000000506057291 */ /* 0x008fc8000f8ec0ff */
[----:B------:R-:W-:Y:S02]  /*0920*/  ULEA UR5, UR4, UR5, 0x2 ;  /* 0x0000000504057291 */ /* 0x000fe4000f8e10ff */
[----:B------:R-:W-:-:S07]  /*0930*/  UIADD3 UR4, UPT, UPT, UR4, 0x2, URZ ;  /* 0x0000000204047890 */ /* 0x000fce000fffe0ff */
[----:B------:R-:W2:Y:S02]  /*0940*/  LDS.64 R12, [UR5] ;  /* 0x00000005ff0c7984 */ /* 0x000ea40008000a00 */
[-C--:B--2---:R-:W-:Y:S01]  /*0950*/  ISETP.GT.U32.AND P0, PT, R12, R34.reuse, PT ;  /* 0x000000220c00720c */ /* 0x084fe20003f04070 */
[----:B------:R-:W-:Y:S01]  /*0960*/  VIADD R12, R32, 0x1 ;  /* 0x00000001200c7836 */ /* 0x000fe20000000000 */
[----:B------:R-:W-:-:S11]  /*0970*/  ISETP.GT.U32.AND P1, PT, R13, R34, PT ;  /* 0x000000220d00720c */ /* 0x000fd60003f24070 */
[----:B------:R-:W-:-:S04]  /*0980*/  @!P0 IMAD.MOV R12, RZ, RZ, R32 ;  /* 0x000000ffff0c8224 */ /* 0x000fc800078e0220 */
[----:B------:R-:W-:Y:S02]  /*0990*/  VIADD R32, R12, 0x1 ;  /* 0x000000010c207836 */ /* 0x000fe40000000000 */
[----:B------:R-:W-:-:S07]  /*09a0*/  @!P1 IMAD.MOV R32, RZ, RZ, R12 ;  /* 0x000000ffff209224 */ /* 0x000fce00078e020c */
.L_x_63:
[----:B------:R-:W-:Y:S05]  /*09b0*/  BRA.U UP1, `(.L_x_61) ;  /* 0x0000000101247547 */ /* 0x000fea000b800000 */
[----:B------:R-:W3:Y:S01]  /*09c0*/  S2UR UR6, SR_CgaCtaId ;  /* 0x00000000000679c3 */ /* 0x000ee20000008800 */
[----:B------:R-:W-:Y:S01]  /*09d0*/  UMOV UR5, 0x400 ;  /* 0x0000040000057882 */ /* 0x000fe20000000000 */
[----:B------:R-:W-:Y:S01]  /*09e0*/  IADD3 R12, PT, PT, R32, 0x1, RZ ;  /* 0x00000001200c7810 */ /* 0x000fe20007ffe0ff */
[----:B---3--:R-:W-:-:S04]  /*09f0*/  ULEA UR5, UR6, UR5, 0x18 ;  /* 0x0000000506057291 */ /* 0x008fc8000f8ec0ff */
[----:B------:R-:W-:-:S09]  /*0a00*/  ULEA UR4, UR4, UR5, 0x2 ;  /* 0x0000000504047291 */ /* 0x000fd2000f8e10ff */
[----:B------:R-:W2:Y:S02]  /*0a10*/  LDS R13, [UR4] ;  /* 0x00000004ff0d7984 */ /* 0x000ea40008000800 */
[----:B--2---:R-:W-:-:S13]  /*0a20*/  ISETP.GT.U32.AND P0, PT, R13, R34, PT ;  /* 0x000000220d00720c */ /* 0x004fda0003f04070 */
[----:B------:R-:W-:-:S04]  /*0a30*/  @!P0 IMAD.MOV R12, RZ, RZ, R32 ;  /* 0x000000ffff0c8224 */ /* 0x000fc800078e0220 */
[----:B------:R-:W-:-:S07]  /*0a40*/  IMAD.MOV.U32 R32, RZ, RZ, R12 ;  /* 0x000000ffff207224 */ /* 0x000fce00078e000c */
.L_x_61:
[----:B------:R-:W3:Y:S01]  /*0a50*/  S2R R19, SR_TID.X ;  /* 0x0000000000137919 */ /* 0x000ee20000002100 */
[----:B------:R-:W4:Y:S01]  /*0a60*/  S2UR UR5, SR_CgaCtaId ;  /* 0x00000000000579c3 */ /* 0x000f220000008800 */
[----:B------:R-:W-:Y:S01]  /*0a70*/  I2FP.F32.U32 R12, UR15 ;  /* 0x0000000f000c7c45 */ /* 0x000fe20008201000 */
[----:B------:R-:W-:-:S06]  /*0a80*/  UMOV UR4, 0x400 ;  /* 0x0000040000047882 */ /* 0x000fcc0000000000 */
[----:B------:R-:W-:Y:S01]  /*0a90*/  BAR.SYNC.DEFER_BLOCKING 0x0 ;  /* 0x0000000000007b1d */ /* 0x000fe20000010000 */
[----:B------:R-:W-:Y:S01]  /*0aa0*/  I2FP.F32.U32 R32, R32 ;  /* 0x0000002000207245 */ /* 0x000fe20000201000 */
[----:B-----5:R-:W-:-:S04]  /*0ab0*/  FMUL R33, R33, R12 ;  /* 0x0000000c21217220 */ /* 0x020fc80000400000 */
[----:B------:R-:W-:Y:S01]  /*0ac0*/  BSSY.RECONVERGENT B0, `(.L_x_64) ;  /* 0x0000154000007945 */ /* 0x000fe20003800200 */
[CC--:B------:R-:W-:Y:S02]  /*0ad0*/  FSETP.GT.AND P0, PT, R33.reuse, R32.reuse, PT ;  /* 0x000000202100720b */ /* 0x0c0fe40003f04000 */
[----:B------:R-:W-:Y:S02]  /*0ae0*/  FSET.BF.GT.AND R13, R33, R32, PT ;  /* 0x00000020210d720a */ /* 0x000fe40003804000 */
[----:B------:R-:W-:Y:S02]  /*0af0*/  SEL R15, RZ, 0x1, !P0 ;  /* 0x00000001ff0f7807 */ /* 0x000fe40004000000 */
[----:B------:R-:W-:-:S04]  /*0b00*/  ISETP.NE.AND P0, PT, RZ, UR12, PT ;  /* 0x0000000cff007c0c */ /* 0x000fc8000bf05270 */
[----:B------:R-:W-:Y:S01]  /*0b10*/  FSETP.LEU.OR P0, PT, R33, R32, !P0 ;  /* 0x000000202100720b */ /* 0x000fe2000470b400 */
[----:B----4-:R-:W-:-:S04]  /*0b20*/  ULEA UR4, UR5, UR4, 0x18 ;  /* 0x0000000405047291 */ /* 0x010fc8000f8ec0ff */
[----:B------:R-:W-:Y:S02]  /*0b30*/  ULEA UR4, UR15, UR4, 0x2 ;  /* 0x000000040f047291 */ /* 0x000fe4000f8e10ff */
[----:B---3--:R-:W-:-:S04]  /*0b40*/  IMAD R35, R2, UR15, R19 ;  /* 0x0000000f02237c24 */ /* 0x008fc8000f8e0213 */
[----:B------:R-:W-:Y:S02]  /*0b50*/  LEA R14, R19, UR4, 0x2 ;  /* 0x00000004130e7c11 */ /* 0x000fe4000f8e10ff */
[----:B------:R-:W-:-:S05]  /*0b60*/  IADD3 R16, P1, PT, R30, R35, RZ ;  /* 0x000000231e107210 */ /* 0x000fca0007f3e0ff */
[----:B------:R-:W-:-:S05]  /*0b70*/  IMAD.X R17, RZ, RZ, R31, P1 ;  /* 0x000000ffff117224 */ /* 0x000fca00008e061f */
[----:B------:R3:W-:Y:S04]  /*0b80*/  ST.E.U8 desc[UR8][R16.64], R15 ;  /* 0x0000000f10007985 */ /* 0x0007e8000c101108 */
[----:B------:R3:W-:Y:S01]  /*0b90*/  STS [R14], R13 ;  /* 0x0000000d0e007388 */ /* 0x0007e20000000800 */
[----:B------:R-:W-:Y:S06]  /*0ba0*/  BAR.SYNC.DEFER_BLOCKING 0x0 ;  /* 0x0000000000007b1d */ /* 0x000fec0000010000 */
[----:B------:R-:W-:Y:S05]  /*0bb0*/  @P0 BRA `(.L_x_65) ;  /* 0x0000001400100947 */ /* 0x000fea0003800000 */
[----:B------:R-:W-:Y:S01]  /*0bc0*/  UISETP.GE.U32.AND UP0, UPT, UR12, 0x4, UPT ;  /* 0x000000040c00788c */ /* 0x000fe2000bf06070 */
[----:B---3--:R-:W-:Y:S01]  /*0bd0*/  IMAD.MOV.U32 R15, RZ, RZ, RZ ;  /* 0x000000ffff0f7224 */ /* 0x008fe200078e00ff */
[----:B------:R-:W-:-:S07]  /*0be0*/  UIMAD UR6, UR7, UR14, URZ ;  /* 0x0000000e070672a4 */ /* 0x000fce000f8e02ff */
[----:B------:R-:W-:Y:S05]  /*0bf0*/  BRA.U !UP0, `(.L_x_66) ;  /* 0x0000000908c07547 */ /* 0x000fea000b800000 */
[----:B------:R-:W-:Y:S01]  /*0c00*/  IMAD R15, R35, UR12, RZ ;  /* 0x0000000c230f7c24 */ /* 0x000fe2000f8e02ff */
[----:B------:R-:W-:-:S03]  /*0c10*/  ULOP3.LUT UR5, UR12, 0xfffffffc, URZ, 0xc0, !UPT ;  /* 0xfffffffc0c057892 */ /* 0x000fc6000f8ec0ff */
[----:B------:R-:W-:Y:S01]  /*0c20*/  VIADD R15, R15, 0x3 ;  /* 0x000000030f0f7836 */ /* 0x000fe20000000000 */
[----:B------:R-:W-:-:S12]  /*0c30*/  UIADD3 UR5, UPT, UPT, -UR5, URZ, URZ ;  /* 0x000000ff05057290 */ /* 0x000fd8000fffe1ff */
.L_x_67:
[----:B---3--:R-:W-:-:S04]  /*0c40*/  VIADD R35, R15, 0xfffffffd ;  /* 0xfffffffd0f237836 */ /* 0x008fc80000000000 */
[----:B0-----:R-:W-:-:S06]  /*0c50*/  IMAD.WIDE.U32 R18, R35, 0x4, R10 ;  /* 0x0000000423127825 */ /* 0x001fcc00078e000a */
[----:B------:R-:W3:Y:S02]  /*0c60*/  LD.E R18, desc[UR8][R18.64] ;  /* 0x0000000812127980 */ /* 0x000ee4000c101900 */
[----:B---3--:R-:W-:-:S05]  /*0c70*/  VIADD R32, R18, UR6 ;  /* 0x0000000612207c36 */ /* 0x008fca0008000000 */
[----:B------:R-:W-:-:S05]  /*0c80*/  IADD3 R32, P0, PT, R32, UR10, RZ ;  /* 0x0000000a20207c10 */ /* 0x000fca000ff1e0ff */
[----:B------:R-:W-:-:S05]  /*0c90*/  IMAD.X R33, RZ, RZ, UR11, P0 ;  /* 0x0000000bff217e24 */ /* 0x000fca00080e06ff */
[----:B------:R-:W3:Y:S01]  /*0ca0*/  LD.E.U8 R32, desc[UR8][R32.64] ;  /* 0x0000000820207980 */ /* 0x000ee2000c101100 */
[----:B--2---:R-:W-:Y:S01]  /*0cb0*/  IMAD.WIDE.U32 R34, R35, 0x4, R20 ;  /* 0x0000000423227825 */ /* 0x004fe200078e0014 */
[----:B---3--:R-:W-:-:S13]  /*0cc0*/  ISETP.NE.AND P0, PT, R32, RZ, PT ;  /* 0x000000ff2000720c */ /* 0x008fda0003f05270 */
[----:B------:R-:W2:Y:S01]  /*0cd0*/  @P0 LD.E R17, desc[UR8][R34.64] ;  /* 0x0000000822110980 */ /* 0x000ea2000c101900 */
[----:B------:R-:W-:Y:S01]  /*0ce0*/  CS2R R30, SRZ ;  /* 0x00000000001e7805 */ /* 0x000fe2000001ff00 */
[----:B------:R-:W-:-:S05]  /*0cf0*/  IMAD.MOV.U32 R32, RZ, RZ, 0x80000 ;  /* 0x00080000ff207424 */ /* 0x000fca00078e00ff */
[----:B------:R-:W-:Y:S01]  /*0d00*/  LOP3.LUT R32, R32, 0x3ff00000, RZ, 0xfc, !PT ;  /* 0x3ff0000020207812 */ /* 0x000fe200078efcff */
[----:B--2---:R-:W-:-:S04]  /*0d10*/  @P0 FADD R36, R4, R17 ;  /* 0x0000001104240221 */ /* 0x004fc80000000000 */
[----:B------:R-:W0:Y:S02]  /*0d20*/  @P0 F2F.F64.F32 R16, R36 ;  /* 0x0000002400100310 */ /* 0x000e240000201800 */
[----:B0-----:R-:W-:Y:S01]  /*0d30*/  @P0 DSETP.MAX.AND P1, P2, RZ, R16, PT ;  /* 0x00000010ff00022a */ /* 0x001fe20003a2f000 */
[----:B------:R-:W-:-:S05]  /*0d40*/  @P0 IMAD.MOV.U32 R18, RZ, RZ, R17 ;  /* 0x000000ffff120224 */ /* 0x000fca00078e0011 */
[----:B------:R-:W-:Y:S02]  /*0d50*/  @P0 LOP3.LUT R19, R18, 0x80000, RZ, 0xfc, !PT ;  /* 0x0008000012130812 */ /* 0x000fe400078efcff */
[----:B------:R-:W-:Y:S02]  /*0d60*/  @P0 FSEL R18, R31, R18, P1 ;  /* 0x000000121f120208 */ /* 0x000fe40000800000 */
[----:B------:R-:W-:Y:S02]  /*0d70*/  @P0 SEL R16, R30, R16, P1 ;  /* 0x000000101e100207 */ /* 0x000fe40000800000 */
[----:B------:R-:W-:-:S03]  /*0d80*/  @P0 SEL R17, R19, R18, P2 ;  /* 0x0000001213110207 */ /* 0x000fc60001000000 */
[----:B------:R-:W-:-:S03]  /*0d90*/  @P0 IMAD.MOV.U32 R18, RZ, RZ, R16 ;  /* 0x000000ffff120224 */ /* 0x000fc600078e0010 */
[----:B------:R-:W-:-:S06]  /*0da0*/  @P0 DSETP.MIN.AND P1, P2, R16, 1, PT ;  /* 0x3ff000001000042a */ /* 0x000fcc0003a20000 */
[----:B------:R-:W-:Y:S02]  /*0db0*/  @P0 FSEL R17, R17, 1.875, P1 ;  /* 0x3ff0000011110808 */ /* 0x000fe40000800000 */
[----:B------:R-:W-:Y:S02]  /*0dc0*/  @P0 SEL R18, R18, RZ, P1 ;  /* 0x000000ff12120207 */ /* 0x000fe40000800000 */
[----:B------:R-:W-:-:S06]  /*0dd0*/  @P0 SEL R19, R32, R17, P2 ;  /* 0x0000001120130207 */ /* 0x000fcc0001000000 */
[----:B------:R-:W0:Y:S02]  /*0de0*/  @P0 F2F.F32.F64 R19, R18 ;  /* 0x0000001200130310 */ /* 0x000e240000301000 */
[----:B0-----:R0:W-:Y:S04]  /*0df0*/  @P0 ST.E desc[UR8][R34.64], R19 ;  /* 0x0000001322000985 */ /* 0x0011e8000c101908 */
[----:B------:R-:W2:Y:S02]  /*0e00*/  @!P0 LD.E R16, desc[UR8][R34.64] ;  /* 0x0000000822108980 */ /* 0x000ea4000c101900 */
[----:B--2---:R-:W-:-:S04]  /*0e10*/  @!P0 FADD R33, -R5, R16 ;  /* 0x0000001005218221 */ /* 0x004fc80000000100 */
[----:B------:R2:W3:Y:S02]  /*0e20*/  @!P0 F2F.F64.F32 R16, R33 ;  /* 0x0000002100108310 */ /* 0x0004e40000201800 */
[----:B--2---:R-:W-:Y:S01]  /*0e30*/  VIADD R33, R15, 0xfffffffe ;  /* 0xfffffffe0f217836 */ /* 0x004fe20000000000 */
[----:B---3--:R-:W-:Y:S01]  /*0e40*/  @!P0 DSETP.MAX.AND P1, P2, RZ, R16, PT ;  /* 0x00000010ff00822a */ /* 0x008fe20003a2f000 */
[----:B------:R-:W-:-:S05]  /*0e50*/  @!P0 IMAD.MOV.U32 R36, RZ, RZ, R17 ;  /* 0x000000ffff248224 */ /* 0x000fca00078e0011 */
[----:B------:R-:W-:Y:S02]  /*0e60*/  @!P0 FSEL R37, R31, R36, P1 ;  /* 0x000000241f258208 */ /* 0x000fe40000800000 */
[----:B------:R-:W-:Y:S02]  /*0e70*/  @!P0 LOP3.LUT R36, R36, 0x80000, RZ, 0xfc, !PT ;  /* 0x0008000024248812 */ /* 0x000fe400078efcff */
[----:B------:R-:W-:Y:S02]  /*0e80*/  @!P0 SEL R16, R30, R16, P1 ;  /* 0x000000101e108207 */ /* 0x000fe40000800000 */
[----:B------:R-:W-:-:S03]  /*0e90*/  @!P0 SEL R17, R36, R37, P2 ;  /* 0x0000002524118207 */ /* 0x000fc60001000000 */
[----:B------:R-:W-:-:S03]  /*0ea0*/  @!P0 IMAD.MOV.U32 R18, RZ, RZ, R16 ;  /* 0x000000ffff128224 */ /* 0x000fc600078e0010 */
[----:B------:R-:W-:-:S06]  /*0eb0*/  @!P0 DSETP.MIN.AND P1, P2, R16, 1, PT ;  /* 0x3ff000001000842a */ /* 0x000fcc0003a20000 */
[----:B------:R-:W-:Y:S02]  /*0ec0*/  @!P0 FSEL R17, R17, 1.875, P1 ;  /* 0x3ff0000011118808 */ /* 0x000fe40000800000 */
[----:B------:R-:W-:Y:S01]  /*0ed0*/  @!P0 SEL R16, R18, RZ, P1 ;  /* 0x000000ff12108207 */ /* 0x000fe20000800000 */
[----:B0-----:R-:W-:Y:S01]  /*0ee0*/  IMAD.WIDE.U32 R18, R33, 0x4, R10 ;  /* 0x0000000421127825 */ /* 0x001fe200078e000a */
[----:B------:R-:W-:-:S06]  /*0ef0*/  @!P0 SEL R17, R32, R17, P2 ;  /* 0x0000001120118207 */ /* 0x000fcc0001000000 */
[----:B------:R-:W0:Y:S02]  /*0f00*/  @!P0 F2F.F32.F64 R17, R16 ;  /* 0x0000001000118310 */ /* 0x000e240000301000 */
[----:B0-----:R0:W-:Y:S04]  /*0f10*/  @!P0 ST.E desc[UR8][R34.64], R17 ;  /* 0x0000001122008985 */ /* 0x0011e8000c101908 */
[----:B------:R-:W2:Y:S02]  /*0f20*/  LD.E R18, desc[UR8][R18.64] ;  /* 0x0000000812127980 */ /* 0x000ea4000c101900 */
[----:B--2---:R-:W-:-:S05]  /*0f30*/  VIADD R36, R18, UR6 ;  /* 0x0000000612247c36 */ /* 0x004fca0008000000 */
[----:B------:R-:W-:-:S04]  /*0f40*/  IADD3 R36, P0, PT, R36, UR10, RZ ;  /* 0x0000000a24247c10 */ /* 0x000fc8000ff1e0ff */
[----:B------:R-:W-:-:S05]  /*0f50*/  IADD3.X R37, PT, PT, RZ, UR11, RZ, P0, !PT ;  /* 0x0000000bff257c10 */ /* 0x000fca00087fe4ff */
[----:B------:R-:W2:Y:S01]  /*0f60*/  LD.E.U8 R36, desc[UR8][R36.64] ;  /* 0x0000000824247980 */ /* 0x000ea2000c101100 */
[----:B------:R-:W-:Y:S01]  /*0f70*/  IMAD.WIDE.U32 R18, R33, 0x4, R20 ;  /* 0x0000000421127825 */ /* 0x000fe200078e0014 */
[----:B--2---:R-:W-:-:S13]  /*0f80*/  ISETP.NE.AND P0, PT, R36, RZ, PT ;  /* 0x000000ff2400720c */ /* 0x004fda0003f05270 */
[----:B------:R-:W2:Y:S02]  /*0f90*/  @P0 LD.E R33, desc[UR8][R18.64] ;  /* 0x0000000812210980 */ /* 0x000ea4000c101900 */
[----:B--2---:R-:W-:-:S04]  /*0fa0*/  @P0 FADD R33, R4, R33 ;  /* 0x0000002104210221 */ /* 0x004fc80000000000 */
[----:B0-----:R-:W0:Y:S02]  /*0fb0*/  @P0 F2F.F64.F32 R16, R33 ;  /* 0x0000002100100310 */ /* 0x001e240000201800 */
[----:B0-----:R-:W-:Y:S01]  /*0fc0*/  @P0 DSETP.MAX.AND P1, P2, RZ, R16, PT ;  /* 0x00000010ff00022a */ /* 0x001fe20003a2f000 */
[----:B------:R-:W-:-:S05]  /*0fd0*/  @P0 IMAD.MOV.U32 R34, RZ, RZ, R17 ;  /* 0x000000ffff220224 */ /* 0x000fca00078e0011 */
[----:B------:R-:W-:Y:S02]  /*0fe0*/  @P0 FSEL R35, R31, R34, P1 ;  /* 0x000000221f230208 */ /* 0x000fe40000800000 */
[----:B------:R-:W-:Y:S02]  /*0ff0*/  @P0 LOP3.LUT R34, R34, 0x80000, RZ, 0xfc, !PT ;  /* 0x0008000022220812 */ /* 0x000fe400078efcff */
        /* <DEDUP_REMOVED lines=8> */
[----:B0-----:R-:W-:Y:S04]  /*1080*/  @P0 ST.E desc[UR8][R18.64], R35 ;  /* 0x0000002312000985 */ /* 0x001fe8000c101908 */
[----:B------:R-:W2:Y:S02]  /*1090*/  @!P0 LD.E R16, desc[UR8][R18.64] ;  /* 0x0000000812108980 */ /* 0x000ea4000c101900 */
[----:B--2---:R-:W-:-:S04]  /*10a0*/  @!P0 FADD R33, -R5, R16 ;  /* 0x0000001005218221 */ /* 0x004fc80000000100 */
[----:B------:R0:W2:Y:S02]  /*10b0*/  @!P0 F2F.F64.F32 R16, R33 ;  /* 0x0000002100108310 */ /* 0x0000a40000201800 */
[----:B0-----:R-:W-:Y:S01]  /*10c0*/  VIADD R33, R15, 0xffffffff ;  /* 0xffffffff0f217836 */ /* 0x001fe20000000000 */
[----:B--2---:R-:W-:Y:S01]  /*10d0*/  @!P0 DSETP.MAX.AND P1, P2, RZ, R16, PT ;  /* 0x00000010ff00822a */ /* 0x004fe20003a2f000 */
        /* <DEDUP_REMOVED lines=8> */
[----:B------:R-:W-:Y:S02]  /*1160*/  @!P0 SEL R34, R34, RZ, P1 ;  /* 0x000000ff22228207 */ /* 0x000fe40000800000 */
[----:B------:R-:W-:Y:S01]  /*1170*/  @!P0 SEL R35, R32, R17, P2 ;  /* 0x0000001120238207 */ /* 0x000fe20001000000 */
[----:B------:R-:W-:-:S05]  /*1180*/  IMAD.WIDE.U32 R16, R33, 0x4, R10 ;  /* 0x0000000421107825 */ /* 0x000fca00078e000a */
[----:B------:R-:W0:Y:S02]  /*1190*/  @!P0 F2F.F32.F64 R35, R34 ;  /* 0x0000002200238310 */ /* 0x000e240000301000 */
[----:B0-----:R0:W-:Y:S04]  /*11a0*/  @!P0 ST.E desc[UR8][R18.64], R35 ;  /* 0x0000002312008985 */ /* 0x0011e8000c101908 */
[----:B------:R-:W2:Y:S02]  /*11b0*/  LD.E R16, desc[UR8][R16.64] ;  /* 0x0000000810107980 */ /* 0x000ea4000c101900 */
[----:B--2---:R-:W-:-:S05]  /*11c0*/  VIADD R36, R16, UR6 ;  /* 0x0000000610247c36 */ /* 0x004fca0008000000 */
[----:B------:R-:W-:-:S05]  /*11d0*/  IADD3 R36, P0, PT, R36, UR10, RZ ;  /* 0x0000000a24247c10 */ /* 0x000fca000ff1e0ff */
[----:B------:R-:W-:-:S05]  /*11e0*/  IMAD.X R37, RZ, RZ, UR11, P0 ;  /* 0x0000000bff257e24 */ /* 0x000fca00080e06ff */
        /* <DEDUP_REMOVED lines=21> */
[----:B------:R-:W2:Y:S02]  /*1340*/  @!P0 F2F.F64.F32 R18, R33 ;  /* 0x0000002100128310 */ /* 0x000ea40000201800 */
[----:B--2---:R-:W-:Y:S01]  /*1350*/  @!P0 DSETP.MAX.AND P1, P2, RZ, R18, PT ;  /* 0x00000012ff00822a */ /* 0x004fe20003a2f000 */
[----:B------:R-:W-:-:S05]  /*1360*/  @!P0 IMAD.MOV.U32 R36, RZ, RZ, R19 ;  /* 0x000000ffff248224 */ /* 0x000fca00078e0013 */
[----:B------:R-:W-:Y:S02]  /*1370*/  @!P0 FSEL R37, R31, R36, P1 ;  /* 0x000000241f258208 */ /* 0x000fe40000800000 */
[----:B------:R-:W-:Y:S02]  /*1380*/  @!P0 LOP3.LUT R36, R36, 0x80000, RZ, 0xfc, !PT ;  /* 0x0008000024248812 */ /* 0x000fe400078efcff */
[----:B------:R-:W-:Y:S02]  /*1390*/  @!P0 SEL R18, R30, R18, P1 ;  /* 0x000000121e128207 */ /* 0x000fe40000800000 */
[----:B------:R-:W-:Y:S01]  /*13a0*/  @!P0 SEL R19, R36, R37, P2 ;  /* 0x0000002524138207 */ /* 0x000fe20001000000 */
[----:B------:R-:W-:-:S04]  /*13b0*/  IMAD.WIDE.U32 R36, R15, 0x4, R10 ;  /* 0x000000040f247825 */ /* 0x000fc800078e000a */
[----:B------:R-:W-:Y:S01]  /*13c0*/  @!P0 IMAD.MOV.U32 R34, RZ, RZ, R18 ;  /* 0x000000ffff228224 */ /* 0x000fe200078e0012 */
[----:B------:R-:W-:-:S06]  /*13d0*/  @!P0 DSETP.MIN.AND P1, P2, R18, 1, PT ;  /* 0x3ff000001200842a */ /* 0x000fcc0003a20000 */
[----:B------:R-:W-:Y:S02]  /*13e0*/  @!P0 FSEL R19, R19, 1.875, P1 ;  /* 0x3ff0000013138808 */ /* 0x000fe40000800000 */
[----:B------:R-:W-:Y:S02]  /*13f0*/  @!P0 SEL R34, R34, RZ, P1 ;  /* 0x000000ff22228207 */ /* 0x000fe40000800000 */
[----:B------:R-:W-:-:S04]  /*1400*/  @!P0 SEL R35, R32, R19, P2 ;  /* 0x0000001320238207 */ /* 0x000fc80001000000 */
[----:B------:R-:W2:Y:S02]  /*1410*/  @!P0 F2F.F32.F64 R33, R34 ;  /* 0x0000002200218310 */ /* 0x000ea40000301000 */
[----:B--2---:R2:W-:Y:S04]  /*1420*/  @!P0 ST.E desc[UR8][R16.64], R33 ;  /* 0x0000002110008985 */ /* 0x0045e8000c101908 */
[----:B------:R-:W3:Y:S02]  /*1430*/  LD.E R36, desc[UR8][R36.64] ;  /* 0x0000000824247980 */ /* 0x000ee4000c101900 */
[----:B---3--:R-:W-:-:S05]  /*1440*/  VIADD R18, R36, UR6 ;  /* 0x0000000624127c36 */ /* 0x008fca0008000000 */
[----:B------:R-:W-:-:S05]  /*1450*/  IADD3 R18, P0, PT, R18, UR10, RZ ;  /* 0x0000000a12127c10 */ /* 0x000fca000ff1e0ff */
[----:B------:R-:W-:-:S05]  /*1460*/  IMAD.X R19, RZ, RZ, UR11, P0 ;  /* 0x0000000bff137e24 */ /* 0x000fca00080e06ff */
[----:B------:R-:W3:Y:S02]  /*1470*/  LD.E.U8 R18, desc[UR8][R18.64] ;  /* 0x0000000812127980 */ /* 0x000ee4000c101100 */
[----:B---3--:R-:W-:Y:S01]  /*1480*/  ISETP.NE.AND P0, PT, R18, RZ, PT ;  /* 0x000000ff1200720c */ /* 0x008fe20003f05270 */
[----:B------:R-:W-:-:S12]  /*1490*/  IMAD.WIDE.U32 R18, R15, 0x4, R20 ;  /* 0x000000040f127825 */ /* 0x000fd800078e0014 */
[----:B0-----:R-:W3:Y:S02]  /*14a0*/  @P0 LD.E R35, desc[UR8][R18.64] ;  /* 0x0000000812230980 */ /* 0x001ee4000c101900 */
[----:B---3--:R-:W-:-:S06]  /*14b0*/  @P0 FADD R35, R4, R35 ;  /* 0x0000002304230221 */ /* 0x008fcc0000000000 */
[----:B------:R-:W0:Y:S02]  /*14c0*/  @P0 F2F.F64.F32 R34, R35 ;  /* 0x0000002300220310 */ /* 0x000e240000201800 */
[----:B0-----:R-:W-:Y:S01]  /*14d0*/  @P0 DSETP.MAX.AND P1, P2, RZ, R34, PT ;  /* 0x00000022ff00022a */ /* 0x001fe20003a2f000 */
[----:B--2---:R-:W-:-:S05]  /*14e0*/  @P0 IMAD.MOV.U32 R16, RZ, RZ, R35 ;  /* 0x000000ffff100224 */ /* 0x004fca00078e0023 */
[----:B------:R-:W-:Y:S02]  /*14f0*/  @P0 FSEL R17, R31, R16, P1 ;  /* 0x000000101f110208 */ /* 0x000fe40000800000 */
[----:B------:R-:W-:-:S04]  /*1500*/  @P0 LOP3.LUT R16, R16, 0x80000, RZ, 0xfc, !PT ;  /* 0x0008000010100812 */ /* 0x000fc800078efcff */
[----:B------:R-:W-:Y:S02]  /*1510*/  @P0 SEL R17, R16, R17, P2 ;  /* 0x0000001110110207 */ /* 0x000fe40001000000 */
[----:B------:R-:W-:-:S05]  /*1520*/  @P0 SEL R16, R30, R34, P1 ;  /* 0x000000221e100207 */ /* 0x000fca0000800000 */
[----:B------:R-:W-:Y:S01]  /*1530*/  @P0 IMAD.MOV.U32 R34, RZ, RZ, R16 ;  /* 0x000000ffff220224 */ /* 0x000fe200078e0010 */
[----:B------:R-:W-:-:S06]  /*1540*/  @P0 DSETP.MIN.AND P1, P2, R16, 1, PT ;  /* 0x3ff000001000042a */ /* 0x000fcc0003a20000 */
[----:B------:R-:W-:Y:S02]  /*1550*/  @P0 FSEL R17, R17, 1.875, P1 ;  /* 0x3ff0000011110808 */ /* 0x000fe40000800000 */
[----:B------:R-:W-:Y:S02]  /*1560*/  @P0 SEL R34, R34, RZ, P1 ;  /* 0x000000ff22220207 */ /* 0x000fe40000800000 */
[----:B------:R-:W-:-:S06]  /*1570*/  @P0 SEL R35, R32, R17, P2 ;  /* 0x0000001120230207 */ /* 0x000fcc0001000000 */
[----:B------:R-:W0:Y:S02]  /*1580*/  @P0 F2F.F32.F64 R35, R34 ;  /* 0x0000002200230310 */ /* 0x000e240000301000 */
[----:B0-----:R3:W-:Y:S04]  /*1590*/  @P0 ST.E desc[UR8][R18.64], R35 ;  /* 0x0000002312000985 */ /* 0x0017e8000c101908 */
[----:B------:R-:W2:Y:S01]  /*15a0*/  @!P0 LD.E R16, desc[UR8][R18.64] ;  /* 0x0000000812108980 */ /* 0x000ea2000c101900 */
[----:B------:R-:W-:Y:S01]  /*15b0*/  UIADD3 UR5, UPT, UPT, UR5, 0x4, URZ ;  /* 0x0000000405057890 */ /* 0x000fe2000fffe0ff */
[----:B------:R-:W-:-:S03]  /*15c0*/  VIADD R15, R15, 0x4 ;  /* 0x000000040f0f7836 */ /* 0x000fc60000000000 */
[----:B------:R-:W-:Y:S01]  /*15d0*/  UISETP.NE.AND UP0, UPT, UR5, URZ, UPT ;  /* 0x000000ff0500728c */ /* 0x000fe2000bf05270 */
[----:B--2---:R-:W-:-:S06]  /*15e0*/  @!P0 FADD R16, -R5, R16 ;  /* 0x0000001005108221 */ /* 0x004fcc0000000100 */
[----:B------:R-:W0:Y:S02]  /*15f0*/  @!P0 F2F.F64.F32 R16, R16 ;  /* 0x0000001000108310 */ /* 0x000e240000201800 */
[----:B0-----:R-:W-:Y:S01]  /*1600*/  @!P0 DSETP.MAX.AND P1, P2, RZ, R16, PT ;  /* 0x00000010ff00822a */ /* 0x001fe20003a2f000 */
[----:B------:R-:W-:Y:S02]  /*1610*/  @!P0 MOV R33, R16 ;  /* 0x0000001000218202 */ /* 0x000fe40000000f00 */
[----:B------:R-:W-:-:S03]  /*1620*/  @!P0 LOP3.LUT R36, R17, 0x80000, RZ, 0xfc, !PT ;  /* 0x0008000011248812 */ /* 0x000fc600078efcff */
[----:B------:R-:W-:Y:S02]  /*1630*/  @!P0 FSEL R31, R31, R17, P1 ;  /* 0x000000111f1f8208 */ /* 0x000fe40000800000 */
[----:B------:R-:W-:Y:S02]  /*1640*/  @!P0 SEL R30, R30, R33, P1 ;  /* 0x000000211e1e8207 */ /* 0x000fe40000800000 */
[----:B------:R-:W-:-:S05]  /*1650*/  @!P0 SEL R31, R36, R31, P2 ;  /* 0x0000001f241f8207 */ /* 0x000fca0001000000 */
[----:B------:R-:W-:Y:S01]  /*1660*/  @!P0 IMAD.MOV.U32 R17, RZ, RZ, R31 ;  /* 0x000000ffff118224 */ /* 0x000fe200078e001f */
[----:B------:R-:W-:-:S06]  /*1670*/  @!P0 DSETP.MIN.AND P1, P2, R30, 1, PT ;  /* 0x3ff000001e00842a */ /* 0x000fcc0003a20000 */
[----:B------:R-:W-:Y:S02]  /*1680*/  @!P0 FSEL R17, R17, 1.875, P1 ;  /* 0x3ff0000011118808 */ /* 0x000fe40000800000 */
[----:B------:R-:W-:Y:S02]  /*1690*/  @!P0 SEL R16, R30, RZ, P1 ;  /* 0x000000ff1e108207 */ /* 0x000fe40000800000 */
[----:B------:R-:W-:-:S06]  /*16a0*/  @!P0 SEL R17, R32, R17, P2 ;  /* 0x0000001120118207 */ /* 0x000fcc0001000000 */
[----:B------:R-:W0:Y:S02]  /*16b0*/  @!P0 F2F.F32.F64 R17, R16 ;  /* 0x0000001000118310 */ /* 0x000e240000301000 */
[----:B0-----:R3:W-:Y:S01]  /*16c0*/  @!P0 ST.E desc[UR8][R18.64], R17 ;  /* 0x0000001112008985 */ /* 0x0017e2000c101908 */
[----:B------:R-:W-:Y:S05]  /*16d0*/  BRA.U UP0, `(.L_x_67) ;  /* 0xfffffff500587547 */ /* 0x000fea000b83ffff */
[----:B------:R-:W-:-:S06]  /*16e0*/  ULOP3.LUT UR5, UR12, 0xfffffffc, URZ, 0xc0, !UPT ;  /* 0xfffffffc0c057892 */ /* 0x000fcc000f8ec0ff */
[----:B------:R-:W-:-:S07]  /*16f0*/  IMAD.U32 R15, RZ, RZ, UR5 ;  /* 0x00000005ff0f7e24 */ /* 0x000fce000f8e00ff */
.L_x_66:
[----:B------:R-:W-:-:S09]  /*1700*/  ULOP3.LUT UP0, UR5, UR12, 0x3, URZ, 0xc0, !UPT ;  /* 0x000000030c057892 */ /* 0x000fd2000f80c0ff */
[----:B------:R-:W-:Y:S05]  /*1710*/  BRA.U !UP0, `(.L_x_65) ;  /* 0x0000000908387547 */ /* 0x000fea000b800000 */
[----:B------:R-:W-:Y:S02]  /*1720*/  UISETP.NE.AND UP0, UPT, UR5, 0x1, UPT ;  /* 0x000000010500788c */ /* 0x000fe4000bf05270 */
[----:B------:R-:W-:-:S04]  /*1730*/  ULOP3.LUT UR13, UR12, 0x1, URZ, 0xc0, !UPT ;  /* 0x000000010c0d7892 */ /* 0x000fc8000f8ec0ff */
[----:B------:R-:W-:-:S03]  /*1740*/  UISETP.NE.U32.AND UP1, UPT, UR13, 0x1, UPT ;  /* 0x000000010d00788c */ /* 0x000fc6000bf25070 */
[----:B------:R-:W-:Y:S08]  /*1750*/  BRA.U !UP0, `(.L_x_68) ;  /* 0x0000000508647547 */ /* 0x000ff0000b800000 */
[----:B---3--:R-:W3:Y:S02]  /*1760*/  S2R R17, SR_TID.X ;  /* 0x0000000000117919 */ /* 0x008ee40000002100 */
[----:B---3--:R-:W-:-:S04]  /*1770*/  IMAD R16, R2, UR15, R17 ;  /* 0x0000000f02107c24 */ /* 0x008fc8000f8e0211 */
[----:B------:R-:W-:-:S04]  /*1780*/  IMAD R33, R16, UR12, R15 ;  /* 0x0000000c10217c24 */ /* 0x000fc8000f8e020f */
[----:B------:R-:W-:-:S06]  /*1790*/  IMAD.WIDE.U32 R30, R33, 0x4, R10 ;  /* 0x00000004211e7825 */ /* 0x000fcc00078e000a */
[----:B------:R-:W2:Y:S02]  /*17a0*/  LD.E R30, desc[UR8][R30.64] ;  /* 0x000000081e1e7980 */ /* 0x000ea4000c101900 */
[----:B--2---:R-:W-:-:S05]  /*17b0*/  VIADD R34, R30, UR6 ;  /* 0x000000061e227c36 */ /* 0x004fca0008000000 */
[----:B------:R-:W-:-:S05]  /*17c0*/  IADD3 R34, P0, PT, R34, UR10, RZ ;  /* 0x0000000a22227c10 */ /* 0x000fca000ff1e0ff */
[----:B------:R-:W-:-:S05]  /*17d0*/  IMAD.X R35, RZ, RZ, UR11, P0 ;  /* 0x0000000bff237e24 */ /* 0x000fca00080e06ff */
[----:B------:R-:W2:Y:S01]  /*17e0*/  LD.E.U8 R34, desc[UR8][R34.64] ;  /* 0x0000000822227980 */ /* 0x000ea2000c101100 */
[----:B------:R-:W-:Y:S01]  /*17f0*/  IMAD.WIDE.U32 R16, R33, 0x4, R20 ;  /* 0x0000000421107825 */ /* 0x000fe200078e0014 */
[----:B--2---:R-:W-:-:S13]  /*1800*/  ISETP.NE.AND P0, PT, R34, RZ, PT ;  /* 0x000000ff2200720c */ /* 0x004fda0003f05270 */
[----:B------:R-:W2:Y:S01]  /*1810*/  @P0 LD.E R19, desc[UR8][R16.64] ;  /* 0x0000000810130980 */ /* 0x000ea2000c101900 */
[----:B------:R-:W-:Y:S02]  /*1820*/  IMAD.MOV.U32 R31, RZ, RZ, RZ ;  /* 0x000000ffff1f7224 */ /* 0x000fe400078e00ff */
[----:B--2---:R-:W-:-:S04]  /*1830*/  @P0 FADD R32, R4, R19 ;  /* 0x0000001304200221 */ /* 0x004fc80000000000 */
[----:B0-----:R0:W2:Y:S02]  /*1840*/  @P0 F2F.F64.F32 R18, R32 ;  /* 0x0000002000120310 */ /* 0x0010a40000201800 */
[----:B0-----:R-:W-:-:S05]  /*1850*/  IMAD.MOV.U32 R32, RZ, RZ, 0x80000 ;  /* 0x00080000ff207424 */ /* 0x001fca00078e00ff */
[----:B------:R-:W-:Y:S01]  /*1860*/  LOP3.LUT R32, R32, 0x3ff00000, RZ, 0xfc, !PT ;  /* 0x3ff0000020207812 */ /* 0x000fe200078efcff */
[----:B--2---:R-:W-:Y:S01]  /*1870*/  @P0 DSETP.MAX.AND P1, P2, RZ, R18, PT ;  /* 0x00000012ff00022a */ /* 0x004fe20003a2f000 */
[----:B------:R-:W-:-:S05]  /*1880*/  @P0 IMAD.MOV.U32 R30, RZ, RZ, R19 ;  /* 0x000000ffff1e0224 */ /* 0x000fca00078e0013 */
[----:B------:R-:W-:Y:S02]  /*1890*/  @P0 LOP3.LUT R37, R30, 0x80000, RZ, 0xfc, !PT ;  /* 0x000800001e250812 */ /* 0x000fe400078efcff */
[----:B------:R-:W-:-:S04]  /*18a0*/  @P0 FSEL R30, R31, R30, P1 ;  /* 0x0000001e1f1e0208 */ /* 0x000fc80000800000 */
[----:B------:R-:W-:Y:S01]  /*18b0*/  @P0 SEL R19, R37, R30, P2 ;  /* 0x0000001e25130207 */ /* 0x000fe20001000000 */
[----:B------:R-:W-:-:S05]  /*18c0*/  IMAD.MOV.U32 R30, RZ, RZ, RZ ;  /* 0x000000ffff1e7224 */ /* 0x000fca00078e00ff */
[----:B------:R-:W-:-:S05]  /*18d0*/  @P0 SEL R18, R30, R18, P1 ;  /* 0x000000121e120207 */ /* 0x000fca0000800000 */
[----:B------:R-:W-:Y:S01]  /*18e0*/  @P0 IMAD.MOV.U32 R34, RZ, RZ, R18 ;  /* 0x000000ffff220224 */ /* 0x000fe200078e0012 */
[----:B------:R-:W-:-:S06]  /*18f0*/  @P0 DSETP.MIN.AND P1, P2, R18, 1, PT ;  /* 0x3ff000001200042a */ /* 0x000fcc0003a20000 */
[----:B------:R-:W-:Y:S02]  /*1900*/  @P0 FSEL R19, R19, 1.875, P1 ;  /* 0x3ff0000013130808 */ /* 0x000fe40000800000 */
[----:B------:R-:W-:Y:S02]  /*1910*/  @P0 SEL R34, R34, RZ, P1 ;  /* 0x000000ff22220207 */ /* 0x000fe40000800000 */
[----:B------:R-:W-:-:S06]  /*1920*/  @P0 SEL R35, R32, R19, P2 ;  /* 0x0000001320230207 */ /* 0x000fcc0001000000 */
[----:B------:R-:W0:Y:S02]  /*1930*/  @P0 F2F.F32.F64 R35, R34 ;  /* 0x0000002200230310 */ /* 0x000e240000301000 */
[----:B0-----:R-:W-:Y:S04]  /*1940*/  @P0 ST.E desc[UR8][R16.64], R35 ;  /* 0x0000002310000985 */ /* 0x001fe8000c101908 */
[----:B------:R-:W2:Y:S01]  /*1950*/  @!P0 LD.E R36, desc[UR8][R16.64] ;  /* 0x0000000810248980 */ /* 0x000ea2000c101900 */
[----:B------:R-:W-:Y:S02]  /*1960*/  VIADD R33, R33, 0x1 ;  /* 0x0000000121217836 */ /* 0x000fe40000000000 */
[----:B--2---:R-:W-:-:S04]  /*1970*/  @!P0 FADD R36, -R5, R36 ;  /* 0x0000002405248221 */ /* 0x004fc80000000100 */
[----:B------:R-:W0:Y:S02]  /*1980*/  @!P0 F2F.F64.F32 R18, R36 ;  /* 0x0000002400128310 */ /* 0x000e240000201800 */
[----:B0-----:R-:W-:Y:S01]  /*1990*/  @!P0 DSETP.MAX.AND P1, P2, RZ, R18, PT ;  /* 0x00000012ff00822a */ /* 0x001fe20003a2f000 */
[----:B------:R-:W-:-:S05]  /*19a0*/  @!P0 IMAD.MOV.U32 R37, RZ, RZ, R18 ;  /* 0x000000ffff258224 */ /* 0x000fca00078e0012 */
[----:B------:R-:W-:Y:S02]  /*19b0*/  @!P0 FSEL R18, R31, R19, P1 ;  /* 0x000000131f128208 */ /* 0x000fe40000800000 */
[----:B------:R-:W-:-:S04]  /*19c0*/  @!P0 LOP3.LUT R19, R19, 0x80000, RZ, 0xfc, !PT ;  /* 0x0008000013138812 */ /* 0x000fc800078efcff */
        /* <DEDUP_REMOVED lines=8> */
[----:B0-----:R0:W-:Y:S02]  /*1a50*/  @!P0 ST.E desc[UR8][R16.64], R19 ;  /* 0x0000001310008985 */ /* 0x0011e4000c101908 */
[----:B0-----:R-:W-:-:S05]  /*1a60*/  IMAD.WIDE.U32 R18, R33, 0x4, R10 ;  /* 0x0000000421127825 */ /* 0x001fca00078e000a */
        /* <DEDUP_REMOVED lines=9> */
[----:B------:R-:W0:Y:S02]  /*1b00*/  @P0 F2F.F64.F32 R16, R33 ;  /* 0x0000002100100310 */ /* 0x000e240000201800 */
[----:B0-----:R-:W-:Y:S01]  /*1b10*/  @P0 DSETP.MAX.AND P1, P2, RZ, R16, PT ;  /* 0x00000010ff00022a */ /* 0x001fe20003a2f000 */
[----:B------:R-:W-:-:S05]  /*1b20*/  @P0 MOV R18, R17 ;  /* 0x0000001100120202 */ /* 0x000fca0000000f00 */
        /* <DEDUP_REMOVED lines=11> */
[----:B------:R-:W2:Y:S01]  /*1be0*/  @!P0 LD.E R16, desc[UR8][R34.64] ;  /* 0x0000000822108980 */ /* 0x000ea2000c101900 */
[----:B------:R-:W-:Y:S02]  /*1bf0*/  VIADD R15, R15, 0x2 ;  /* 0x000000020f0f7836 */ /* 0x000fe40000000000 */
[----:B--2---:R-:W-:-:S06]  /*1c00*/  @!P0 FADD R16, -R5, R16 ;  /* 0x0000001005108221 */ /* 0x004fcc0000000100 */
[----:B------:R-:W0:Y:S02]  /*1c10*/  @!P0 F2F.F64.F32 R16, R16 ;  /* 0x0000001000108310 */ /* 0x000e240000201800 */
[----:B0-----:R-:W-:Y:S01]  /*1c20*/  @!P0 DSETP.MAX.AND P1, P2, RZ, R16, PT ;  /* 0x00000010ff00822a */ /* 0x001fe20003a2f000 */
[----:B------:R-:W-:Y:S01]  /*1c30*/  @!P0 IMAD.MOV.U32 R33, RZ, RZ, R16 ;  /* 0x000000ffff218224 */ /* 0x000fe200078e0010 */
[----:B------:R-:W-:-:S04]  /*1c40*/  @!P0 LOP3.LUT R36, R17, 0x80000, RZ, 0xfc, !PT ;  /* 0x0008000011248812 */ /* 0x000fc800078efcff */
        /* <DEDUP_REMOVED lines=10> */
.L_x_68:
[----:B------:R-:W-:Y:S05]  /*1cf0*/  BRA.U UP1, `(.L_x_65) ;  /* 0x0000000101c07547 */ /* 0x000fea000b800000 */
[----:B---34-:R-:W3:Y:S02]  /*1d00*/  S2R R17, SR_TID.X ;  /* 0x0000000000117919 */ /* 0x018ee40000002100 */
[----:B---3--:R-:W-:-:S04]  /*1d10*/  IMAD R16, R2, UR15, R17 ;  /* 0x0000000f02107c24 */ /* 0x008fc8000f8e0211 */
[----:B------:R-:W-:-:S04]  /*1d20*/  IMAD R15, R16, UR12, R15 ;  /* 0x0000000c100f7c24 */ /* 0x000fc8000f8e020f */
[----:B0-----:R-:W-:-:S06]  /*1d30*/  IMAD.WIDE.U32 R18, R15, 0x4, R10 ;  /* 0x000000040f127825 */ /* 0x001fcc00078e000a */
[----:B------:R-:W3:Y:S02]  /*1d40*/  LD.E R18, desc[UR8][R18.64] ;  /* 0x0000000812127980 */ /* 0x000ee4000c101900 */
[----:B---3--:R-:W-:-:S05]  /*1d50*/  VIADD R30, R18, UR6 ;  /* 0x00000006121e7c36 */ /* 0x008fca0008000000 */
[----:B------:R-:W-:-:S05]  /*1d60*/  IADD3 R30, P0, PT, R30, UR10, RZ ;  /* 0x0000000a1e1e7c10 */ /* 0x000fca000ff1e0ff */
[----:B------:R-:W-:-:S05]  /*1d70*/  IMAD.X R31, RZ, RZ, UR11, P0 ;  /* 0x0000000bff1f7e24 */ /* 0x000fca00080e06ff */
[----:B------:R-:W3:Y:S01]  /*1d80*/  LD.E.U8 R30, desc[UR8][R30.64] ;  /* 0x000000081e1e7980 */ /* 0x000ee2000c101100 */
[----:B------:R-:W-:Y:S01]  /*1d90*/  IMAD.WIDE.U32 R10, R15, 0x4, R20 ;  /* 0x000000040f0a7825 */ /* 0x000fe200078e0014 */
[----:B---3--:R-:W-:-:S13]  /*1da0*/  ISETP.NE.AND P0, PT, R30, RZ, PT ;  /* 0x000000ff1e00720c */ /* 0x008fda0003f05270 */
[----:B------:R-:W3:Y:S02]  /*1db0*/  @P0 LD.E R15, desc[UR8][R10.64] ;  /* 0x000000080a0f0980 */ /* 0x000ee4000c101900 */
[----:B---3--:R-:W-:Y:S01]  /*1dc0*/  @P0 FADD R4, R4, R15 ;  /* 0x0000000f04040221 */ /* 0x008fe20000000000 */
[----:B------:R-:W-:-:S03]  /*1dd0*/  IMAD.MOV.U32 R15, RZ, RZ, RZ ;  /* 0x000000ffff0f7224 */ /* 0x000fc600078e00ff */
[----:B------:R-:W0:Y:S02]  /*1de0*/  @P0 F2F.F64.F32 R16, R4 ;  /* 0x0000000400100310 */ /* 0x000e240000201800 */
[----:B0-----:R-:W-:Y:S01]  /*1df0*/  @P0 DSETP.MAX.AND P1, P2, RZ, R16, PT ;  /* 0x00000010ff00022a */ /* 0x001fe20003a2f000 */
[----:B------:R-:W-:-:S05]  /*1e00*/  @P0 IMAD.MOV.U32 R18, RZ, RZ, R17 ;  /* 0x000000ffff120224 */ /* 0x000fca00078e0011 */
[----:B------:R-:W-:Y:S02]  /*1e10*/  @P0 LOP3.LUT R32, R18, 0x80000, RZ, 0xfc, !PT ;  /* 0x0008000012200812 */ /* 0x000fe400078efcff */
[----:B------:R-:W-:Y:S01]  /*1e20*/  @P0 FSEL R19, R15, R18, P1 ;  /* 0x000000120f130208 */ /* 0x000fe20000800000 */
[----:B------:R-:W-:-:S03]  /*1e30*/  IMAD.MOV.U32 R18, RZ, RZ, RZ ;  /* 0x000000ffff127224 */ /* 0x000fc600078e00ff */
[----:B------:R-:W-:Y:S01]  /*1e40*/  @P0 SEL R17, R32, R19, P2 ;  /* 0x0000001320110207 */ /* 0x000fe20001000000 */
[----:B------:R-:W-:Y:S01]  /*1e50*/  IMAD.MOV.U32 R19, RZ, RZ, 0x80000 ;  /* 0x00080000ff137424 */ /* 0x000fe200078e00ff */
[----:B------:R-:W-:-:S04]  /*1e60*/  @P0 SEL R16, R18, R16, P1 ;  /* 0x0000001012100207 */ /* 0x000fc80000800000 */
[----:B------:R-:W-:Y:S01]  /*1e70*/  LOP3.LUT R4, R19, 0x3ff00000, RZ, 0xfc, !PT ;  /* 0x3ff0000013047812 */ /* 0x000fe200078efcff */
[----:B------:R-:W-:Y:S01]  /*1e80*/  @P0 IMAD.MOV.U32 R19, RZ, RZ, R17 ;  /* 0x000000ffff130224 */ /* 0x000fe200078e0011 */
[----:B------:R-:W-:-:S06]  /*1e90*/  @P0 DSETP.MIN.AND P1, P2, R16, 1, PT ;  /* 0x3ff000001000042a */ /* 0x000fcc0003a20000 */
[----:B------:R-:W-:Y:S02]  /*1ea0*/  @P0 FSEL R19, R19, 1.875, P1 ;  /* 0x3ff0000013130808 */ /* 0x000fe40000800000 */
[----:B------:R-:W-:Y:S02]  /*1eb0*/  @P0 SEL R16, R16, RZ, P1 ;  /* 0x000000ff10100207 */ /* 0x000fe40000800000 */
[----:B------:R-:W-:-:S06]  /*1ec0*/  @P0 SEL R17, R4, R19, P2 ;  /* 0x0000001304110207 */ /* 0x000fcc0001000000 */
[----:B------:R-:W0:Y:S02]  /*1ed0*/  @P0 F2F.F32.F64 R17, R16 ;  /* 0x0000001000110310 */ /* 0x000e240000301000 */
[----:B0-----:R0:W-:Y:S04]  /*1ee0*/  @P0 ST.E desc[UR8][R10.64], R17 ;  /* 0x000000110a000985 */ /* 0x0011e8000c101908 */
[----:B------:R-:W3:Y:S02]  /*1ef0*/  @!P0 LD.E R30, desc[UR8][R10.64] ;  /* 0x000000080a1e8980 */ /* 0x000ee4000c101900 */
[----:B---3--:R-:W-:-:S06]  /*1f00*/  @!P0 FADD R30, -R5, R30 ;  /* 0x0000001e051e8221 */ /* 0x008fcc0000000100 */
[----:B------:R-:W3:Y:S02]  /*1f10*/  @!P0 F2F.F64.F32 R30, R30 ;  /* 0x0000001e001e8310 */ /* 0x000ee40000201800 */
[----:B---3--:R-:W-:Y:S01]  /*1f20*/  @!P0 DSETP.MAX.AND P1, P2, RZ, R30, PT ;  /* 0x0000001eff00822a */ /* 0x008fe20003a2f000 */
[----:B------:R-:W-:Y:S02]  /*1f30*/  @!P0 IMAD.MOV.U32 R32, RZ, RZ, R31 ;  /* 0x000000ffff208224 */ /* 0x000fe400078e001f */
[----:B------:R-:W-:-:S03]  /*1f40*/  @!P0 IMAD.MOV.U32 R19, RZ, RZ, R30 ;  /* 0x000000ffff138224 */ /* 0x000fc600078e001e */
[----:B------:R-:W-:Y:S02]  /*1f50*/  @!P0 FSEL R15, R15, R32, P1 ;  /* 0x000000200f0f8208 */ /* 0x000fe40000800000 */
[----:B------:R-:W-:Y:S02]  /*1f60*/  @!P0 LOP3.LUT R32, R32, 0x80000, RZ, 0xfc, !PT ;  /* 0x0008000020208812 */ /* 0x000fe400078efcff */
[----:B------:R-:W-:Y:S02]  /*1f70*/  @!P0 SEL R18, R18, R19, P1 ;  /* 0x0000001312128207 */ /* 0x000fe40000800000 */
[----:B------:R-:W-:-:S05]  /*1f80*/  @!P0 SEL R19, R32, R15, P2 ;  /* 0x0000000f20138207 */ /* 0x000fca0001000000 */
[----:B------:R-:W-:Y:S01]  /*1f90*/  @!P0 IMAD.MOV.U32 R5, RZ, RZ, R19 ;  /* 0x000000ffff058224 */ /* 0x000fe200078e0013 */
[----:B------:R-:W-:-:S06]  /*1fa0*/  @!P0 DSETP.MIN.AND P1, P2, R18, 1, PT ;  /* 0x3ff000001200842a */ /* 0x000fcc0003a20000 */
[----:B------:R-:W-:Y:S02]  /*1fb0*/  @!P0 FSEL R5, R5, 1.875, P1 ;  /* 0x3ff0000005058808 */ /* 0x000fe40000800000 */
[----:B------:R-:W-:Y:S02]  /*1fc0*/  @!P0 SEL R16, R18, RZ, P1 ;  /* 0x000000ff12108207 */ /* 0x000fe40000800000 */
[----:B------:R-:W-:-:S06]  /*1fd0*/  @!P0 SEL R17, R4, R5, P2 ;  /* 0x0000000504118207 */ /* 0x000fcc0001000000 */
[----:B------:R-:W3:Y:S02]  /*1fe0*/  @!P0 F2F.F32.F64 R17, R16 ;  /* 0x0000001000118310 */ /* 0x000ee40000301000 */
[----:B---3--:R0:W-:Y:S02]  /*1ff0*/  @!P0 ST.E desc[UR8][R10.64], R17 ;  /* 0x000000110a008985 */ /* 0x0081e4000c101908 */
.L_x_65:
[----:B------:R-:W-:Y:S05]  /*2000*/  BSYNC.RECONVERGENT B0 ;  /* 0x0000000000007941 */ /* 0x000fea0003800200 */
.L_x_64:
[----:B0-----:R-:W3:Y:S01]  /*2010*/  S2R R11, SR_TID.X ;  /* 0x00000000000b7919 */ /* 0x001ee20000002100 */
[----:B-1----:R-:W0:Y:S01]  /*2020*/  LDS R3, [R3] ;  /* 0x0000000003037984 */ /* 0x002e220000000800 */
[----:B---3--:R-:W-:-:S04]  /*2030*/  IMAD R15, R2, UR15, R11 ;  /* 0x0000000f020f7c24 */ /* 0x008fc8000f8e020b */
[----:B------:R-:W-:-:S05]  /*2040*/  IMAD.WIDE.U32 R4, R15, 0x4, R24 ;  /* 0x000000040f047825 */ /* 0x000fca00078e0018 */
[----:B----4-:R-:W3:Y:S01]  /*2050*/  LD.E R17, desc[UR8][R4.64] ;  /* 0x0000000804117980 */ /* 0x010ee2000c101900 */
[----:B------:R-:W-:Y:S01]  /*2060*/  VIMNMX.U32 R2, PT, PT, R7, R0, PT ;  /* 0x0000000007027248 */ /* 0x000fe20003fe0000 */
[----:B------:R-:W-:Y:S01]  /*2070*/  BSSY.RECONVERGENT B0, `(.L_x_69) ;  /* 0x0000012000007945 */ /* 0x000fe20003800200 */
[----:B0-----:R-:W-:Y:S02]  /*2080*/  ISETP.NE.AND P0, PT, R3, RZ, PT ;  /* 0x000000ff0300720c */ /* 0x001fe40003f05270 */
[----:B------:R-:W-:Y:S02]  /*2090*/  I2FP.F32.U32 R2, R2 ;  /* 0x0000000200027245 */ /* 0x000fe40000201000 */
[----:B------:R-:W-:Y:S02]  /*20a0*/  FSEL R0, RZ, 1, !P0 ;  /* 0x3f800000ff007808 */ /* 0x000fe40004000000 */
[----:B------:R-:W0:Y:S01]  /*20b0*/  MUFU.RCP R7, R2 ;  /* 0x0000000200077308 */ /* 0x000e220000001000 */
[C---:B------:R-:W-:Y:S01]  /*20c0*/  FADD R10, R2.reuse, -1 ;  /* 0xbf800000020a7421 */ /* 0x040fe20000000000 */
[----:B0-----:R-:W-:-:S04]  /*20d0*/  FFMA R16, -R2, R7, 1 ;  /* 0x3f80000002107423 */ /* 0x001fc80000000107 */
[----:B------:R-:W-:Y:S01]  /*20e0*/  FFMA R16, R7, R16, R7 ;  /* 0x0000001007107223 */ /* 0x000fe20000000007 */
[----:B---3--:R-:W-:-:S04]  /*20f0*/  FFMA R3, R17, R10, R0 ;  /* 0x0000000a11037223 */ /* 0x008fc80000000000 */
[----:B------:R-:W0:Y:S01]  /*2100*/  FCHK P0, R3, R2 ;  /* 0x0000000203007302 */ /* 0x000e220000000000 */
[----:B------:R-:W-:-:S04]  /*2110*/  FFMA R7, R3, R16, RZ ;  /* 0x0000001003077223 */ /* 0x000fc800000000ff */
[----:B------:R-:W-:-:S04]  /*2120*/  FFMA R0, -R2, R7, R3 ;  /* 0x0000000702007223 */ /* 0x000fc80000000103 */
[----:B------:R-:W-:Y:S01]  /*2130*/  FFMA R7, R16, R0, R7 ;  /* 0x0000000010077223 */ /* 0x000fe20000000007 */
[----:B0-----:R-:W-:Y:S06]  /*2140*/  @!P0 BRA `(.L_x_70) ;  /* 0x0000000000108947 */ /* 0x001fec0003800000 */
[----:B------:R-:W-:Y:S02]  /*2150*/  MOV R0, R2 ;  /* 0x0000000200007202 */ /* 0x000fe40000000f00 */
[----:B------:R-:W-:-:S07]  /*2160*/  MOV R16, 0x2180 ;  /* 0x0000218000107802 */ /* 0x000fce0000000f00 */
[----:B--2---:R-:W-:Y:S05]  /*2170*/  CALL.REL.NOINC `($__internal_1_$__cuda_sm3x_div_rn_noftz_f32_slowpath) ;  /* 0x00000008002c7944 */ /* 0x004fea0003c00000 */
[----:B------:R-:W-:-:S07]  /*2180*/  IMAD.MOV.U32 R7, RZ, RZ, R0 ;  /* 0x000000ffff077224 */ /* 0x000fce00078e0000 */
.L_x_70:
[----:B------:R-:W-:Y:S05]  /*2190*/  BSYNC.RECONVERGENT B0 ;  /* 0x0000000000007941 */ /* 0x000fea0003800200 */
.L_x_69:
[----:B------:R-:W0:Y:S01]  /*21a0*/  MUFU.RCP R3, R2 ;  /* 0x0000000200037308 */ /* 0x000e220000001000 */
[----:B------:R-:W-:Y:S01]  /*21b0*/  FFMA R17, R10, R7, R13 ;  /* 0x000000070a117223 */ /* 0x000fe2000000000d */
[----:B------:R1:W-:Y:S01]  /*21c0*/  ST.E desc[UR8][R4.64], R7 ;  /* 0x0000000704007985 */ /* 0x0003e2000c101908 */
[----:B------:R-:W-:Y:S05]  /*21d0*/  BSSY.RECONVERGENT B0, `(.L_x_71) ;  /* 0x000000d000007945 */ /* 0x000fea0003800200 */
[----:B------:R-:W3:Y:S01]  /*21e0*/  FCHK P0, R17, R2 ;  /* 0x0000000211007302 */ /* 0x000ee20000000000 */
[----:B0-----:R-:W-:-:S04]  /*21f0*/  FFMA R0, -R2, R3, 1 ;  /* 0x3f80000002007423 */ /* 0x001fc80000000103 */
[----:B------:R-:W-:-:S04]  /*2200*/  FFMA R0, R3, R0, R3 ;  /* 0x0000000003007223 */ /* 0x000fc80000000003 */
[----:B------:R-:W-:-:S04]  /*2210*/  FFMA R3, R0, R17, RZ ;  /* 0x0000001100037223 */ /* 0x000fc800000000ff */
[----:B------:R-:W-:-:S04]  /*2220*/  FFMA R10, -R2, R3, R17 ;  /* 0x00000003020a7223 */ /* 0x000fc80000000111 */
[----:B------:R-:W-:Y:S01]  /*2230*/  FFMA R13, R0, R10, R3 ;  /* 0x0000000a000d7223 */ /* 0x000fe20000000003 */
[----:B-1-3--:R-:W-:Y:S06]  /*2240*/  @!P0 BRA `(.L_x_72) ;  /* 0x0000000000148947 */ /* 0x00afec0003800000 */
[----:B------:R-:W-:Y:S01]  /*2250*/  IMAD.MOV.U32 R3, RZ, RZ, R17 ;  /* 0x000000ffff037224 */ /* 0x000fe200078e0011 */
[----:B------:R-:W-:Y:S01]  /*2260*/  MOV R16, 0x2290 ;  /* 0x0000229000107802 */ /* 0x000fe20000000f00 */
[----:B------:R-:W-:-:S07]  /*2270*/  IMAD.MOV.U32 R0, RZ, RZ, R2 ;  /* 0x000000ffff007224 */ /* 0x000fce00078e0002 */
[----:B--2---:R-:W-:Y:S05]  /*2280*/  CALL.REL.NOINC `($__internal_1_$__cuda_sm3x_div_rn_noftz_f32_slowpath) ;  /* 0x0000000400e87944 */ /* 0x004fea0003c00000 */
[----:B------:R-:W-:-:S07]  /*2290*/  IMAD.MOV.U32 R13, RZ, RZ, R0 ;  /* 0x000000ffff0d7224 */ /* 0x000fce00078e0000 */
.L_x_72:
[----:B------:R-:W-:Y:S05]  /*22a0*/  BSYNC.RECONVERGENT B0 ;  /* 0x0000000000007941 */ /* 0x000fea0003800200 */
.L_x_71:
[----:B------:R-:W-:Y:S01]  /*22b0*/  IMAD.WIDE.U32 R2, R15, 0x4, R26 ;  /* 0x000000040f027825 */ /* 0x000fe200078e001a */
[----:B------:R-:W-:-:S04]  /*22c0*/  UISETP.GE.U32.AND UP0, UPT, UR15, 0x200, UPT ;  /* 0x000002000f00788c */ /* 0x000fc8000bf06070 */
[----:B------:R0:W-:Y:S05]  /*22d0*/  ST.E desc[UR8][R2.64], R13 ;  /* 0x0000000d02007985 */ /* 0x0001ea000c101908 */
[----:B------:R-:W-:Y:S05]  /*22e0*/  BRA.U !UP0, `(.L_x_73) ;  /* 0x00000001081c7547 */ /* 0x000fea000b800000 */
[----:B------:R-:W-:-:S13]  /*22f0*/  ISETP.GT.U32.AND P0, PT, R11, 0xff, PT ;  /* 0x000000ff0b00780c */ /* 0x000fda0003f04070 */
[----:B------:R-:W-:Y:S04]  /*2300*/  @!P0 LDS R0, [R14+0x400] ;  /* 0x000400000e008984 */ /* 0x000fe80000000800 */
[----:B0-----:R-:W0:Y:S02]  /*2310*/  @!P0 LDS R3, [R14] ;  /* 0x000000000e038984 */ /* 0x001e240000000800 */
[----:B0-----:R-:W-:-:S05]  /*2320*/  @!P0 FADD R3, R0, R3 ;  /* 0x0000000300038221 */ /* 0x001fca0000000000 */
[----:B------:R0:W-:Y:S01]  /*2330*/  @!P0 STS [R14], R3 ;  /* 0x000000030e008388 */ /* 0x0001e20000000800 */
[----:B------:R-:W-:Y:S06]  /*2340*/  BAR.SYNC.DEFER_BLOCKING 0x0 ;  /* 0x0000000000007b1d */ /* 0x000fec0000010000 */
[----:B------:R-:W-:Y:S05]  /*2350*/  BRA `(.L_x_74) ;  /* 0x0000000000087947 */ /* 0x000fea0003800000 */
.L_x_73:
[----:B------:R-:W-:-:S09]  /*2360*/  UISETP.GE.U32.AND UP0, UPT, UR15, 0x100, UPT ;  /* 0x000001000f00788c */ /* 0x000fd2000bf06070 */
[----:B------:R-:W-:Y:S05]  /*2370*/  BRA.U !UP0, `(.L_x_75) ;  /* 0x00000001081c7547 */ /* 0x000fea000b800000 */
.L_x_74:
[----:B------:R-:W-:-:S13]  /*2380*/  ISETP.GT.U32.AND P0, PT, R11, 0x7f, PT ;  /* 0x0000007f0b00780c */ /* 0x000fda0003f04070 */
[----:B------:R-:W-:Y:S04]  /*2390*/  @!P0 LDS R0, [R14+0x200] ;  /* 0x000200000e008984 */ /* 0x000fe80000000800 */
[----:B0-----:R-:W0:Y:S02]  /*23a0*/  @!P0 LDS R3, [R14] ;  /* 0x000000000e038984 */ /* 0x001e240000000800 */
[----:B0-----:R-:W-:-:S05]  /*23b0*/  @!P0 FADD R3, R0, R3 ;  /* 0x0000000300038221 */ /* 0x001fca0000000000 */
[----:B------:R0:W-:Y:S01]  /*23c0*/  @!P0 STS [R14], R3 ;  /* 0x000000030e008388 */ /* 0x0001e20000000800 */
[----:B------:R-:W-:Y:S06]  /*23d0*/  BAR.SYNC.DEFER_BLOCKING 0x0 ;  /* 0x0000000000007b1d */ /* 0x000fec0000010000 */
[----:B------:R-:W-:Y:S05]  /*23e0*/  BRA `(.L_x_76) ;  /* 0x0000000000087947 */ /* 0x000fea0003800000 */
.L_x_75:
[----:B------:R-:W-:-:S09]  /*23f0*/  UISETP.GE.U32.AND UP0, UPT, UR15, 0x80, UPT ;  /* 0x000000800f00788c */ /* 0x000fd2000bf06070 */
[----:B------:R-:W-:Y:S05]  /*2400*/  BRA.U !UP0, `(.L_x_77) ;  /* 0x0000000108187547 */ /* 0x000fea000b800000 */
.L_x_76:
[----:B------:R-:W-:-:S13]  /*2410*/  ISETP.GT.U32.AND P0, PT, R11, 0x3f, PT ;  /* 0x0000003f0b00780c */ /* 0x000fda0003f04070 */
[----:B------:R-:W-:Y:S04]  /*2420*/  @!P0 LDS R0, [R14+0x100] ;  /* 0x000100000e008984 */ /* 0x000fe80000000800 */
[----:B0-----:R-:W0:Y:S02]  /*2430*/  @!P0 LDS R3, [R14] ;  /* 0x000000000e038984 */ /* 0x001e240000000800 */
[----:B0-----:R-:W-:-:S05]  /*2440*/  @!P0 FADD R3, R0, R3 ;  /* 0x0000000300038221 */ /* 0x001fca0000000000 */
[----:B------:R1:W-:Y:S01]  /*2450*/  @!P0 STS [R14], R3 ;  /* 0x000000030e008388 */ /* 0x0003e20000000800 */
[----:B------:R-:W-:Y:S06]  /*2460*/  BAR.SYNC.DEFER_BLOCKING 0x0 ;  /* 0x0000000000007b1d */ /* 0x000fec0000010000 */
.L_x_77:
[----:B------:R-:W-:Y:S01]  /*2470*/  ISETP.GT.U32.AND P0, PT, R11, 0x1f, PT ;  /* 0x0000001f0b00780c */ /* 0x000fe20003f04070 */
[----:B------:R-:W-:-:S12]  /*2480*/  BSSY.RECONVERGENT B0, `(.L_x_78) ;  /* 0x0000027000007945 */ /* 0x000fd80003800200 */
[----:B------:R-:W-:Y:S05]  /*2490*/  @P0 BRA `(.L_x_79) ;  /* 0x0000000000940947 */ /* 0x000fea0003800000 */
[----:B------:R-:W-:-:S06]  /*24a0*/  UISETP.GE.U32.AND UP0, UPT, UR15, 0x40, UPT ;  /* 0x000000400f00788c */ /* 0x000fcc000bf06070 */
[----:B------:R-:W-:-:S13]  /*24b0*/  PLOP3.LUT P0, PT, PT, PT, UP0, 0x80, 0x8 ;  /* 0x000000000008781c */ /* 0x000fda0003f0f008 */
[----:B------:R-:W-:Y:S04]  /*24c0*/  @P0 LDS R0, [R14+0x80] ;  /* 0x000080000e000984 */ /* 0x000fe80000000800 */
[----:B01----:R-:W0:Y:S02]  /*24d0*/  @P0 LDS R3, [R14] ;  /* 0x000000000e030984 */ /* 0x003e240000000800 */
[----:B0-----:R-:W-:Y:S01]  /*24e0*/  @P0 FADD R0, R0, R3 ;  /* 0x0000000300000221 */ /* 0x001fe20000000000 */
[----:B------:R-:W-:Y:S06]  /*24f0*/  BRA.U UP0, `(.L_x_80) ;  /* 0x00000001000c7547 */ /* 0x000fec000b800000 */
[----:B------:R-:W-:-:S09]  /*2500*/  UISETP.GE.U32.AND UP0, UPT, UR15, 0x20, UPT ;  /* 0x000000200f00788c */ /* 0x000fd2000bf06070 */
[----:B------:R-:W-:Y:S05]  /*2510*/  BRA.U !UP0, `(.L_x_81) ;  /* 0x0000000108107547 */ /* 0x000fea000b800000 */
[----:B------:R0:W1:Y:S02]  /*2520*/  LDS R0, [R14] ;  /* 0x000000000e007984 */ /* 0x0000640000000800 */
.L_x_80:
[----:B------:R-:W1:Y:S02]  /*2530*/  LDS R3, [R14+0x40] ;  /* 0x000040000e037984 */ /* 0x000e640000000800 */
[----:B-1----:R-:W-:Y:S01]  /*2540*/  FADD R0, R3, R0 ;  /* 0x0000000003007221 */ /* 0x002fe20000000000 */
[----:B------:R-:W-:Y:S06]  /*2550*/  BRA `(.L_x_82) ;  /* 0x00000000000c7947 */ /* 0x000fec0003800000 */
.L_x_81:
[----:B------:R-:W-:-:S09]  /*2560*/  UISETP.GE.U32.AND UP0, UPT, UR15, 0x10, UPT ;  /* 0x000000100f00788c */ /* 0x000fd2000bf06070 */
[----:B------:R-:W-:Y:S05]  /*2570*/  BRA.U !UP0, `(.L_x_83) ;  /* 0x0000000108147547 */ /* 0x000fea000b800000 */
[----:B------:R1:W3:Y:S02]  /*2580*/  LDS R0, [R14] ;  /* 0x000000000e007984 */ /* 0x0002e40000000800 */
.L_x_82:
[----:B------:R-:W3:Y:S02]  /*2590*/  LDS R3, [R14+0x20] ;  /* 0x000020000e037984 */ /* 0x000ee40000000800 */
[----:B---3--:R-:W-:-:S05]  /*25a0*/  FADD R3, R3, R0 ;  /* 0x0000000003037221 */ /* 0x008fca0000000000 */
[----:B------:R3:W-:Y:S01]  /*25b0*/  STS [R14], R3 ;  /* 0x000000030e007388 */ /* 0x0007e20000000800 */
[----:B------:R-:W-:Y:S05]  /*25c0*/  BRA `(.L_x_84) ;  /* 0x00000000000c7947 */ /* 0x000fea0003800000 */
.L_x_83:
[----:B------:R-:W-:-:S09]  /*25d0*/  UISETP.GE.U32.AND UP0, UPT, UR15, 0x8, UPT ;  /* 0x000000080f00788c */ /* 0x000fd2000bf06070 */
[----:B------:R-:W-:Y:S05]  /*25e0*/  BRA.U !UP0, `(.L_x_85) ;  /* 0x0000000108107547 */ /* 0x000fea000b800000 */
[----:B------:R0:W1:Y:S02]  /*25f0*/  LDS R3, [R14] ;  /* 0x000000000e037984 */ /* 0x0000640000000800 */
.L_x_84:
[----:B------:R-:W1:Y:S02]  /*2600*/  LDS R0, [R14+0x10] ;  /* 0x000010000e007984 */ /* 0x000e640000000800 */
[----:B-1----:R-:W-:Y:S01]  /*2610*/  FADD R0, R0, R3 ;  /* 0x0000000300007221 */ /* 0x002fe20000000000 */
[----:B------:R-:W-:Y:S06]  /*2620*/  BRA `(.L_x_86) ;  /* 0x00000000000c7947 */ /* 0x000fec0003800000 */
.L_x_85:
[----:B------:R-:W-:-:S09]  /*2630*/  UISETP.GE.U32.AND UP0, UPT, UR15, 0x4, UPT ;  /* 0x000000040f00788c */ /* 0x000fd2000bf06070 */
[----:B------:R-:W-:Y:S05]  /*2640*/  BRA.U !UP0, `(.L_x_87) ;  /* 0x0000000108107547 */ /* 0x000fea000b800000 */
[----:B------:R0:W1:Y:S02]  /*2650*/  LDS R0, [R14] ;  /* 0x000000000e007984 */ /* 0x0000640000000800 */
.L_x_86:
[----:B---3--:R-:W1:Y:S02]  /*2660*/  LDS R3, [R14+0x8] ;  /* 0x000008000e037984 */ /* 0x008e640000000800 */
[----:B-1----:R-:W-:Y:S01]  /*2670*/  FADD R0, R3, R0 ;  /* 0x0000000003007221 */ /* 0x002fe20000000000 */
[----:B------:R-:W-:Y:S06]  /*2680*/  BRA `(.L_x_88) ;  /* 0x00000000000c7947 */ /* 0x000fec0003800000 */
.L_x_87:
[----:B------:R-:W-:-:S09]  /*2690*/  UISETP.GE.U32.AND UP0, UPT, UR15, 0x2, UPT ;  /* 0x000000020f00788c */ /* 0x000fd2000bf06070 */
[----:B------:R-:W-:Y:S05]  /*26a0*/  BRA.U !UP0, `(.L_x_79) ;  /* 0x0000000108107547 */ /* 0x000fea000b800000 */
[----:B------:R0:W1:Y:S02]  /*26b0*/  LDS R0, [R14] ;  /* 0x000000000e007984 */ /* 0x0000640000000800 */
.L_x_88:
[----:B------:R-:W1:Y:S02]  /*26c0*/  LDS R3, [R14+0x4] ;  /* 0x000004000e037984 */ /* 0x000e640000000800 */
[----:B-1----:R-:W-:-:S05]  /*26d0*/  FADD R3, R3, R0 ;  /* 0x0000000003037221 */ /* 0x002fca0000000000 */
[----:B------:R3:W-:Y:S02]  /*26e0*/  STS [R14], R3 ;  /* 0x000000030e007388 */ /* 0x0007e40000000800 */
.L_x_79:
[----:B------:R-:W-:Y:S05]  /*26f0*/  BSYNC.RECONVERGENT B0 ;  /* 0x0000000000007941 */ /* 0x000fea0003800200 */
.L_x_78:
[----:B------:R-:W-:Y:S06]  /*2700*/  BAR.SYNC.DEFER_BLOCKING 0x0 ;  /* 0x0000000000007b1d */ /* 0x000fec0000010000 */
[----:B------:R-:W4:Y:S02]  /*2710*/  MUFU.RCP R5, R12 ;  /* 0x0000000c00057308 */ /* 0x000f240000001000 */
[----:B----4-:R-:W-:Y:S01]  /*2720*/  FFMA R0, -R12, R5, 1 ;  /* 0x3f8000000c007423 */ /* 0x010fe20000000105 */
[----:B01-3--:R-:W0:Y:S03]  /*2730*/  LDS R3, [UR4] ;  /* 0x00000004ff037984 */ /* 0x00be260008000800 */
[----:B------:R-:W-:-:S02]  /*2740*/  FFMA R0, R5, R0, R5 ;  /* 0x0000000005007223 */ /* 0x000fc40000000005 */
[----:B0-----:R-:W0:Y:S02]  /*2750*/  FCHK P0, R3, R12 ;  /* 0x0000000c03007302 */ /* 0x001e240000000000 */
[----:B------:R-:W-:-:S04]  /*2760*/  FFMA R5, R3, R0, RZ ;  /* 0x0000000003057223 */ /* 0x000fc800000000ff */
[----:B------:R-:W-:-:S04]  /*2770*/  FFMA R2, -R12, R5, R3 ;  /* 0x000000050c027223 */ /* 0x000fc80000000103 */
[----:B------:R-:W-:Y:S01]  /*2780*/  FFMA R5, R0, R2, R5 ;  /* 0x0000000200057223 */ /* 0x000fe20000000005 */
[----:B0-----:R-:W-:Y:S06]  /*2790*/  @!P0 BRA `(.L_x_89) ;  /* 0x0000000000108947 */ /* 0x001fec0003800000 */
[----:B------:R-:W-:Y:S01]  /*27a0*/  IMAD.MOV.U32 R0, RZ, RZ, R12 ;  /* 0x000000ffff007224 */ /* 0x000fe200078e000c */
[----:B------:R-:W-:-:S07]  /*27b0*/  MOV R16, 0x27d0 ;  /* 0x000027d000107802 */ /* 0x000fce0000000f00 */
[----:B--2---:R-:W-:Y:S05]  /*27c0*/  CALL.REL.NOINC `($__internal_1_$__cuda_sm3x_div_rn_noftz_f32_slowpath) ;  /* 0x0000000000987944 */ /* 0x004fea0003c00000 */
[----:B------:R-:W-:-:S07]  /*27d0*/  IMAD.MOV.U32 R5, RZ, RZ, R0 ;  /* 0x000000ffff057224 */ /* 0x000fce00078e0000 */
.L_x_89:
[----:B------:R0:W-:Y:S01]  /*27e0*/  STS [R14], R5 ;  /* 0x000000050e007388 */ /* 0x0001e20000000800 */
[----:B------:R-:W-:Y:S01]  /*27f0*/  IMAD.WIDE R26, R15, 0x4, R26 ;  /* 0x000000040f1a7825 */ /* 0x000fe200078e021a */
[----:B------:R-:W-:Y:S06]  /*2800*/  BAR.SYNC.DEFER_BLOCKING 0x0 ;  /* 0x0000000000007b1d */ /* 0x000fec0000010000 */
[----:B------:R-:W3:Y:S01]  /*2810*/  LD.E R26, desc[UR8][R26.64] ;  /* 0x000000081a1a7980 */ /* 0x000ee2000c101900 */
[----:B------:R-:W-:Y:S02]  /*2820*/  IMAD.MOV.U32 R0, RZ, RZ, 0x3bbb989d ;  /* 0x3bbb989dff007424 */ /* 0x000fe400078e00ff */
[----:B------:R-:W-:-:S02]  /*2830*/  IMAD.MOV.U32 R7, RZ, RZ, 0x437c0000 ;  /* 0x437c0000ff077424 */ /* 0x000fc400078e00ff */
[----:B------:R-:W-:-:S04]  /*2840*/  IMAD.WIDE R22, R15, 0x4, R22 ;  /* 0x000000040f167825 */ /* 0x000fc800078e0216 */
[----:B------:R-:W-:-:S04]  /*2850*/  IMAD.WIDE R24, R15, 0x4, R24 ;  /* 0x000000040f187825 */ /* 0x000fc800078e0218 */
[----:B---3--:R-:W-:-:S04]  /*2860*/  FADD R3, RZ, -R26 ;  /* 0x8000001aff037221 */ /* 0x008fc80000000000 */
[----:B------:R-:W-:-:S04]  /*2870*/  FMUL R3, R8, R3 ;  /* 0x0000000308037220 */ /* 0x000fc80000400000 */
[----:B------:R-:W-:-:S04]  /*2880*/  FFMA.SAT R0, R3, R0, 0.5 ;  /* 0x3f00000003007423 */ /* 0x000fc80000002000 */
[----:B------:R-:W-:-:S04]  /*2890*/  FFMA.RM R0, R0, R7, 12582913 ;  /* 0x4b40000100007423 */ /* 0x000fc80000004007 */
[C---:B------:R-:W-:Y:S01]  /*28a0*/  FADD R2, R0.reuse, -12583039 ;  /* 0xcb40007f00027421 */ /* 0x040fe20000000000 */
[----:B------:R-:W-:-:S03]  /*28b0*/  IMAD.SHL.U32 R0, R0, 0x800000, RZ ;  /* 0x0080000000007824 */ /* 0x000fc600078e00ff */
[----:B------:R-:W-:-:S04]  /*28c0*/  FFMA R2, R3, 1.4426950216293334961, -R2 ;  /* 0x3fb8aa3b03027823 */ /* 0x000fc80000000802 */
[----:B------:R-:W-:-:S04]  /*28d0*/  FFMA R2, R3, 1.925963033500011079e-08, R2 ;  /* 0x32a5706003027823 */ /* 0x000fc80000000002 */
[----:B------:R-:W1:Y:S02]  /*28e0*/  MUFU.EX2 R3, R2 ;  /* 0x0000000200037308 */ /* 0x000e640000000800 */
[----:B-1----:R-:W-:-:S05]  /*28f0*/  FMUL R3, R0, R3 ;  /* 0x0000000300037220 */ /* 0x002fca0000400000 */
[----:B------:R0:W-:Y:S04]  /*2900*/  ST.E desc[UR8][R22.64], R3 ;  /* 0x0000000316007985 */ /* 0x0001e8000c101908 */
[----:B------:R-:W3:Y:S02]  /*2910*/  LD.E R24, desc[UR8][R24.64] ;  /* 0x0000000818187980 */ /* 0x000ee4000c101900 */
[----:B---3--:R-:W-:-:S13]  /*2920*/  FSETP.GEU.AND P0, PT, R24, R9, PT ;  /* 0x000000091800720b */ /* 0x008fda0003f0e000 */
[----:B0-----:R-:W-:Y:S05]  /*2930*/  @P0 EXIT ;  /* 0x000000000000094d */ /* 0x001fea0003800000 */
[----:B------:R-:W3:Y:S02]  /*2940*/  LD.E R0, desc[UR8][R28.64] ;  /* 0x000000081c007980 */ /* 0x000ee4000c101900 */
[----:B---3--:R-:W-:-:S13]  /*2950*/  ISETP.NE.AND P0, PT, R0, RZ, PT ;  /* 0x000000ff0000720c */ /* 0x008fda0003f05270 */
[----:B------:R-:W-:Y:S05]  /*2960*/  @!P0 EXIT ;  /* 0x000000000000894d */ /* 0x000fea0003800000 */
[----:B------:R-:W-:Y:S02]  /*2970*/  IMAD R11, R11, UR12, RZ ;  /* 0x0000000c0b0b7c24 */ /* 0x000fe4000f8e02ff */
[----:B------:R-:W-:-:S07]  /*2980*/  IMAD.MOV.U32 R0, RZ, RZ, RZ ;  /* 0x000000ffff007224 */ /* 0x000fce00078e00ff */
.L_x_90:
[----:B------:R-:W-:-:S04]  /*2990*/  IMAD.IADD R3, R11, 0x1, R0 ;  /* 0x000000010b037824 */ /* 0x000fc800078e0200 */
[----:B------:R-:W-:-:S05]  /*29a0*/  IMAD.WIDE.U32 R2, R3, 0x4, R20 ;  /* 0x0000000403027825 */ /* 0x000fca00078e0014 */
[----:B------:R-:W3:Y:S02]  /*29b0*/  LD.E R5, desc[UR8][R2.64] ;  /* 0x0000000802057980 */ /* 0x000ee4000c101900 */
[----:B---3--:R-:W-:-:S05]  /*29c0*/  FADD R5, R6, R5 ;  /* 0x0000000506057221 */ /* 0x008fca0000000000 */
[----:B------:R0:W-:Y:S04]  /*29d0*/  ST.E desc[UR8][R2.64], R5 ;  /* 0x0000000502007985 */ /* 0x0001e8000c101908 */
[----:B------:R-:W3:Y:S01]  /*29e0*/  LD.E R7, desc[UR8][R28.64] ;  /* 0x000000081c077980 */ /* 0x000ee2000c101900 */
[----:B------:R-:W-:-:S05]  /*29f0*/  VIADD R0, R0, 0x1 ;  /* 0x0000000100007836 */ /* 0x000fca0000000000 */
[----:B---3--:R-:W-:-:S13]  /*2a00*/  ISETP.GE.U32.AND P0, PT, R0, R7, PT ;  /* 0x000000070000720c */ /* 0x008fda0003f06070 */
[----:B0-----:R-:W-:Y:S05]  /*2a10*/  @!P0 BRA `(.L_x_90) ;  /* 0xfffffffc00dc8947 */ /* 0x001fea000383ffff */
[----:B------:R-:W-:Y:S05]  /*2a20*/  EXIT ;  /* 0x000000000000794d */ /* 0x000fea0003800000 */
        .weak           $__internal_1_$__cuda_sm3x_div_rn_noftz_f32_slowpath
        .type           $__internal_1_$__cuda_sm3x_div_rn_noftz_f32_slowpath,@function
        .size           $__internal_1_$__cuda_sm3x_div_rn_noftz_f32_slowpath,(.L_x_104 - $__internal_1_$__cuda_sm3x_div_rn_noftz_f32_slowpath)
$__internal_1_$__cuda_sm3x_div_rn_noftz_f32_slowpath:
[----:B------:R-:W-:Y:S01]  /*2a30*/  SHF.R.U32.HI R7, RZ, 0x17, R0 ;  /* 0x00000017ff077819 */ /* 0x000fe20000011600 */
[----:B------:R-:W-:Y:S01]  /*2a40*/  BSSY.RECONVERGENT B1, `(.L_x_91) ;  /* 0x0000062000017945 */ /* 0x000fe20003800200 */
[----:B------:R-:W-:Y:S02]  /*2a50*/  SHF.R.U32.HI R17, RZ, 0x17, R3 ;  /* 0x00000017ff117819 */ /* 0x000fe40000011603 */
[----:B------:R-:W-:Y:S02]  /*2a60*/  LOP3.LUT R7, R7, 0xff, RZ, 0xc0, !PT ;  /* 0x000000ff07077812 */ /* 0x000fe400078ec0ff */
[----:B------:R-:W-:-:S03]  /*2a70*/  LOP3.LUT R30, R17, 0xff, RZ, 0xc0, !PT ;  /* 0x000000ff111e7812 */ /* 0x000fc600078ec0ff */
[----:B------:R-:W-:Y:S02]  /*2a80*/  VIADD R19, R7, 0xffffffff ;  /* 0xffffffff07137836 */ /* 0x000fe40000000000 */
[----:B------:R-:W-:-:S03]  /*2a90*/  VIADD R18, R30, 0xffffffff ;  /* 0xffffffff1e127836 */ /* 0x000fc60000000000 */
[----:B------:R-:W-:-:S04]  /*2aa0*/  ISETP.GT.U32.AND P0, PT, R19, 0xfd, PT ;  /* 0x000000fd1300780c */ /* 0x000fc80003f04070 */
[----:B------:R-:W-:-:S13]  /*2ab0*/  ISETP.GT.U32.OR P0, PT, R18, 0xfd, P0 ;  /* 0x000000fd1200780c */ /* 0x000fda0000704470 */
[----:B------:R-:W-:Y:S01]  /*2ac0*/  @!P0 MOV R17, RZ ;  /* 0x000000ff00118202 */ /* 0x000fe20000000f00 */
        /* <DEDUP_REMOVED lines=24> */
.L_x_92:
[----:B------:R-:W-:Y:S01]  /*2c50*/  LEA R19, R7, 0xc0800000, 0x17 ;  /* 0xc080000007137811 */ /* 0x000fe200078eb8ff */
[----:B------:R-:W-:Y:S01]  /*2c60*/  VIADD R30, R30, 0xffffff81 ;  /* 0xffffff811e1e7836 */ /* 0x000fe20000000000 */
[----:B------:R-:W-:Y:S03]  /*2c70*/  BSSY.RECONVERGENT B2, `(.L_x_97) ;  /* 0x0000035000027945 */ /* 0x000fe60003800200 */
        /* <DEDUP_REMOVED lines=26> */
[-CC-:B------:R-:W-:Y:S01]  /*2e20*/  FFMA.RZ R7, R3, R19.reuse, R18.reuse ;  /* 0x0000001303077223 */ /* 0x180fe2000000c012 */
[C---:B------:R-:W-:Y:S01]  /*2e30*/  VIADD R30, R31.reuse, 0x20 ;  /* 0x000000201f1e7836 */ /* 0x040fe20000000000 */
[C---:B------:R-:W-:Y:S02]  /*2e40*/  ISETP.NE.AND P2, PT, R31.reuse, RZ, PT ;  /* 0x000000ff1f00720c */ /* 0x040fe40003f45270 */
[----:B------:R-:W-:Y:S02]  /*2e50*/  ISETP.NE.AND P1, PT, R31, RZ, PT ;  /* 0x000000ff1f00720c */ /* 0x000fe40003f25270 */
[----:B------:R-:W-:Y:S01]  /*2e60*/  LOP3.LUT R17, R7, 0x7fffff, RZ, 0xc0, !PT ;  /* 0x007fffff07117812 */ /* 0x000fe200078ec0ff */
[CCC-:B------:R-:W-:Y:S01]  /*2e70*/  FFMA.RP R7, R3.reuse, R19.reuse, R18.reuse ;  /* 0x0000001303077223 */ /* 0x1c0fe20000008012 */
[----:B------:R-:W-:Y:S01]  /*2e80*/  FFMA.RM R18, R3, R19, R18 ;  /* 0x0000001303127223 */ /* 0x000fe20000004012 */
[----:B------:R-:W-:Y:S01]  /*2e90*/  IMAD.MOV R3, RZ, RZ, -R31 ;  /* 0x000000ffff037224 */ /* 0x000fe200078e0a1f */
        /* <DEDUP_REMOVED lines=14> */
.L_x_99:
[----:B------:R-:W-:-:S04]  /*2f80*/  LOP3.LUT R0, R0, 0x80000000, RZ, 0xc0, !PT ;  /* 0x8000000000007812 */ /* 0x000fc800078ec0ff */
[----:B------:R-:W-:Y:S01]  /*2f90*/  LOP3.LUT R0, R0, 0x7f800000, RZ, 0xfc, !PT ;  /* 0x7f80000000007812 */ /* 0x000fe200078efcff */
[----:B------:R-:W-:Y:S06]  /*2fa0*/  BRA `(.L_x_100) ;  /* 0x0000000000047947 */ /* 0x000fec0003800000 */
.L_x_98:
[----:B------:R-:W-:-:S07]  /*2fb0*/  IMAD R0, R30, 0x800000, R0 ;  /* 0x008000001e007824 */ /* 0x000fce00078e0200 */
.L_x_100:
[----:B------:R-:W-:Y:S05]  /*2fc0*/  BSYNC.RECONVERGENT B2 ;  /* 0x0000000000027941 */ /* 0x000fea0003800200 */
.L_x_97:
[----:B------:R-:W-:Y:S05]  /*2fd0*/  BRA `(.L_x_101) ;  /* 0x0000000000207947 */ /* 0x000fea0003800000 */
.L_x_96:
[----:B------:R-:W-:-:S04]  /*2fe0*/  LOP3.LUT R0, R0, 0x80000000, R3, 0x48, !PT ;  /* 0x8000000000007812 */ /* 0x000fc800078e4803 */
[----:B------:R-:W-:Y:S01]  /*2ff0*/  LOP3.LUT R0, R0, 0x7f800000, RZ, 0xfc, !PT ;  /* 0x7f80000000007812 */ /* 0x000fe200078efcff */
[----:B------:R-:W-:Y:S06]  /*3000*/  BRA `(.L_x_101) ;  /* 0x0000000000147947 */ /* 0x000fec0003800000 */
.L_x_95:
[----:B------:R-:W-:Y:S01]  /*3010*/  LOP3.LUT R0, R0, 0x80000000, R3, 0x48, !PT ;  /* 0x8000000000007812 */ /* 0x000fe200078e4803 */
[----:B------:R-:W-:Y:S06]  /*3020*/  BRA `(.L_x_101) ;  /* 0x00000000000c7947 */ /* 0x000fec0003800000 */
.L_x_94:
[----:B------:R-:W0:Y:S01]  /*3030*/  MUFU.RSQ R0, -QNAN ;  /* 0xffc0000000007908 */ /* 0x000e220000001400 */
[----:B------:R-:W-:Y:S05]  /*3040*/  BRA `(.L_x_101) ;  /* 0x0000000000047947 */ /* 0x000fea0003800000 */
.L_x_93:
[----:B------:R-:W-:-:S07]  /*3050*/  FADD.FTZ R0, R3, R0 ;  /* 0x0000000003007221 */ /* 0x000fce0000010000 */
.L_x_101:
[----:B------:R-:W-:Y:S05]  /*3060*/  BSYNC.RECONVERGENT B1 ;  /* 0x0000000000017941 */ /* 0x000fea0003800200 */
.L_x_91:
[----:B------:R-:W-:-:S04]  /*3070*/  IMAD.MOV.U32 R17, RZ, RZ, 0x0 ;  /* 0x00000000ff117424 */ /* 0x000fc800078e00ff */
[----:B0-----:R-:W-:Y:S05]  /*3080*/  RET.REL.NODEC R16 `(_Z7computeP4args) ;  /* 0xffffffcc10dc7950 */ /* 0x001fea0003c3ffff */
.L_x_102:
        /* <DEDUP_REMOVED lines=15> */
.L_x_104:


//--------------------- .nv.shared._Z23averageActivity_wrapperPbPf --------------------------
	.section	.nv.shared._Z23averageActivity_wrapperPbPf,"aw",@nobits
	.sectionflags	@""
	.align	16
	.zero		1024


//--------------------- .nv.shared.reserved.0     --------------------------
	.section	.nv.shared.reserved.0,"aw",@nobits
	.weak		__nv_reservedSMEM_offset_0_alias
	.size		__nv_reservedSMEM_offset_0_alias, 0, 64
	.other		__nv_reservedSMEM_offset_0_alias,@"STO_CUDA_RESERVED_SHARED STV_DEFAULT"
__nv_reservedSMEM_offset_0_alias:
	.zero		0
	.zero		64


//--------------------- .nv.shared._Z21adaptSynapses_wrapperPbPjPfffS_jjj --------------------------
	.section	.nv.shared._Z21adaptSynapses_wrapperPbPjPfffS_jjj,"aw",@nobits
	.sectionflags	@""
	.align	16
	.zero		1024


//--------------------- .nv.shared._Z22inhibitColumns_wrapperPjPbfj --------------------------
	.section	.nv.shared._Z22inhibitColumns_wrapperPjPbfj,"aw",@nobits
	.sectionflags	@""
	.align	16
	.zero		1024


//--------------------- .nv.shared._Z24calculateOverlap_wrapperPbPjPfS1_S0_fjjS0_j --------------------------
	.section	.nv.shared._Z24calculateOverlap_wrapperPbPjPfS1_S0_fjjS0_j,"aw",@nobits
	.sectionflags	@""
	.align	16
	.zero		1024


//--------------------- .nv.shared._Z7computeP4args --------------------------
	.section	.nv.shared._Z7computeP4args,"aw",@nobits
	.sectionflags	@""
	.align	16
	.zero		1024


//--------------------- .nv.constant0._Z23averageActivity_wrapperPbPf --------------------------
	.section	.nv.constant0._Z23averageActivity_wrapperPbPf,"a",@progbits
	.sectionflags	@""
	.align	4
.nv.constant0._Z23averageActivity_wrapperPbPf:
	.zero		912


//--------------------- .nv.constant0._Z21adaptSynapses_wrapperPbPjPfffS_jjj --------------------------
	.section	.nv.constant0._Z21adaptSynapses_wrapperPbPjPfffS_jjj,"a",@progbits
	.sectionflags	@""
	.align	4
.nv.constant0._Z21adaptSynapses_wrapperPbPjPfffS_jjj:
	.zero		948


//--------------------- .nv.constant0._Z22inhibitColumns_wrapperPjPbfj --------------------------
	.section	.nv.constant0._Z22inhibitColumns_wrapperPjPbfj,"a",@progbits
	.sectionflags	@""
	.align	4
.nv.constant0._Z22inhibitColumns_wrapperPjPbfj:
	.zero		920


//--------------------- .nv.constant0._Z24calculateOverlap_wrapperPbPjPfS1_S0_fjjS0_j --------------------------
	.section	.nv.constant0._Z24calculateOverlap_wrapperPbPjPfS1_S0_fjjS0_j,"a",@progbits
	.sectionflags	@""
	.align	4
.nv.constant0._Z24calculateOverlap_wrapperPbPjPfS1_S0_fjjS0_j:
	.zero		964


//--------------------- .nv.constant0._Z7computeP4args --------------------------
	.section	.nv.constant0._Z7computeP4args,"a",@progbits
	.sectionflags	@""
	.align	4
.nv.constant0._Z7computeP4args:
	.zero		904


//--------------------- SYMBOLS --------------------------

	.type		.nv.reservedSmem.offset0,@object
	.size		.nv.reservedSmem.offset0,0x4
	.type		.nv.reservedSmem.cap,@object
	.size		.nv.reservedSmem.cap,0x4
